//
// Generated by NVIDIA NVVM Compiler
//
// Compiler Build ID: CL-36424714
// Cuda compilation tools, release 13.0, V13.0.88
// Based on NVVM 20.0.0
//

.version 9.0
.target sm_100
.address_size 64

	// .globl	_Z26kernel_GaussianEliminationPdS_ii

.visible .entry _Z26kernel_GaussianEliminationPdS_ii(
	.param .u64 .ptr .align 1 _Z26kernel_GaussianEliminationPdS_ii_param_0,
	.param .u64 .ptr .align 1 _Z26kernel_GaussianEliminationPdS_ii_param_1,
	.param .u32 _Z26kernel_GaussianEliminationPdS_ii_param_2,
	.param .u32 _Z26kernel_GaussianEliminationPdS_ii_param_3
)
{
	.reg .pred 	%p<10>;
	.reg .b32 	%r<52>;
	.reg .b64 	%rd<17>;
	.reg .b64 	%fd<12>;

	ld.param.u64 	%rd4, [_Z26kernel_GaussianEliminationPdS_ii_param_0];
	ld.param.u64 	%rd5, [_Z26kernel_GaussianEliminationPdS_ii_param_1];
	ld.param.u32 	%r18, [_Z26kernel_GaussianEliminationPdS_ii_param_2];
	ld.param.u32 	%r19, [_Z26kernel_GaussianEliminationPdS_ii_param_3];
	cvta.to.global.u64 	%rd1, %rd5;
	cvta.to.global.u64 	%rd2, %rd4;
	mov.u32 	%r20, %nctaid.x;
	mov.u32 	%r21, %nctaid.y;
	mul.lo.s32 	%r22, %r20, %r21;
	mov.u32 	%r23, %nctaid.z;
	mul.lo.s32 	%r1, %r22, %r23;
	mov.u32 	%r24, %ntid.x;
	mov.u32 	%r25, %ntid.y;
	mul.lo.s32 	%r26, %r24, %r25;
	mov.u32 	%r27, %ntid.z;
	mul.lo.s32 	%r2, %r26, %r27;
	mov.u32 	%r28, %ctaid.y;
	mov.u32 	%r29, %ctaid.z;
	mov.u32 	%r30, %ctaid.x;
	mad.lo.s32 	%r31, %r21, %r29, %r28;
	mad.lo.s32 	%r50, %r31, %r20, %r30;
	mov.u32 	%r32, %tid.y;
	mov.u32 	%r33, %tid.z;
	mov.u32 	%r34, %tid.x;
	mad.lo.s32 	%r35, %r25, %r33, %r32;
	mad.lo.s32 	%r4, %r35, %r24, %r34;
	max.s32 	%r36, %r4, %r50;
	setp.ge.s32 	%p1, %r36, %r19;
	@%p1 bra 	$L__BB0_14;
	sub.s32 	%r5, %r19, %r18;
	setp.le.s32 	%p2, %r5, %r2;
	mov.b32 	%r48, 1;
	@%p2 bra 	$L__BB0_3;
	add.s32 	%r38, %r2, %r5;
	add.s32 	%r39, %r38, -1;
	div.u32 	%r48, %r39, %r2;
$L__BB0_3:
	mul.lo.s32 	%r8, %r19, %r18;
	add.s32 	%r40, %r8, %r18;
	mul.wide.s32 	%rd6, %r40, 8;
	add.s64 	%rd7, %rd2, %rd6;
	ld.global.f64 	%fd1, [%rd7];
	setp.gt.s32 	%p3, %r50, %r18;
	@%p3 bra 	$L__BB0_5;
	add.s32 	%r41, %r18, %r1;
	sub.s32 	%r42, %r41, %r50;
	rem.s32 	%r43, %r42, %r1;
	sub.s32 	%r50, %r41, %r43;
$L__BB0_5:
	setp.ge.s32 	%p4, %r50, %r19;
	@%p4 bra 	$L__BB0_14;
	add.s32 	%r11, %r4, %r18;
	mul.wide.s32 	%rd8, %r18, 8;
	add.s64 	%rd3, %rd1, %rd8;
$L__BB0_7:
	setp.lt.s32 	%p5, %r48, 1;
	mul.lo.s32 	%r13, %r50, %r19;
	add.s32 	%r44, %r13, %r18;
	mul.wide.s32 	%rd9, %r44, 8;
	add.s64 	%rd10, %rd2, %rd9;
	ld.global.f64 	%fd3, [%rd10];
	div.rn.f64 	%fd2, %fd3, %fd1;
	bar.sync 	0;
	@%p5 bra 	$L__BB0_11;
	mov.b32 	%r51, 0;
$L__BB0_9:
	mad.lo.s32 	%r15, %r51, %r2, %r11;
	setp.ge.s32 	%p6, %r15, %r19;
	@%p6 bra 	$L__BB0_11;
	add.s32 	%r46, %r15, %r8;
	mul.wide.s32 	%rd11, %r46, 8;
	add.s64 	%rd12, %rd2, %rd11;
	ld.global.f64 	%fd4, [%rd12];
	mul.f64 	%fd5, %fd2, %fd4;
	add.s32 	%r47, %r15, %r13;
	mul.wide.s32 	%rd13, %r47, 8;
	add.s64 	%rd14, %rd2, %rd13;
	ld.global.f64 	%fd6, [%rd14];
	sub.f64 	%fd7, %fd6, %fd5;
	st.global.f64 	[%rd14], %fd7;
	add.s32 	%r51, %r51, 1;
	setp.ne.s32 	%p7, %r51, %r48;
	@%p7 bra 	$L__BB0_9;
$L__BB0_11:
	setp.ne.s32 	%p8, %r4, 0;
	@%p8 bra 	$L__BB0_13;
	ld.global.f64 	%fd8, [%rd3];
	mul.f64 	%fd9, %fd2, %fd8;
	mul.wide.s32 	%rd15, %r50, 8;
	add.s64 	%rd16, %rd1, %rd15;
	ld.global.f64 	%fd10, [%rd16];
	sub.f64 	%fd11, %fd10, %fd9;
	st.global.f64 	[%rd16], %fd11;
$L__BB0_13:
	add.s32 	%r50, %r50, %r1;
	setp.lt.s32 	%p9, %r50, %r19;
	@%p9 bra 	$L__BB0_7;
$L__BB0_14:
	ret;

}
	// .globl	_Z24kernel__BackSubstitutionPdS_S_i
.visible .entry _Z24kernel__BackSubstitutionPdS_S_i(
	.param .u64 .ptr .align 1 _Z24kernel__BackSubstitutionPdS_S_i_param_0,
	.param .u64 .ptr .align 1 _Z24kernel__BackSubstitutionPdS_S_i_param_1,
	.param .u64 .ptr .align 1 _Z24kernel__BackSubstitutionPdS_S_i_param_2,
	.param .u32 _Z24kernel__BackSubstitutionPdS_S_i_param_3
)
{
	.reg .pred 	%p<14>;
	.reg .b16 	%rs<9>;
	.reg .b32 	%r<64>;
	.reg .b64 	%rd<65>;
	.reg .b64 	%fd<150>;

	ld.param.u64 	%rd17, [_Z24kernel__BackSubstitutionPdS_S_i_param_0];
	ld.param.u64 	%rd18, [_Z24kernel__BackSubstitutionPdS_S_i_param_1];
	ld.param.u64 	%rd19, [_Z24kernel__BackSubstitutionPdS_S_i_param_2];
	ld.param.u32 	%r20, [_Z24kernel__BackSubstitutionPdS_S_i_param_3];
	cvta.to.global.u64 	%rd1, %rd19;
	cvta.to.global.u64 	%rd2, %rd17;
	cvta.to.global.u64 	%rd3, %rd18;
	mov.u32 	%r21, %nctaid.x;
	mov.u32 	%r22, %nctaid.y;
	mov.u32 	%r23, %ntid.x;
	mov.u32 	%r24, %ntid.y;
	mul.lo.s32 	%r25, %r23, %r24;
	mov.u32 	%r26, %ntid.z;
	mul.lo.s32 	%r27, %r25, %r26;
	mov.u32 	%r28, %ctaid.y;
	mov.u32 	%r29, %ctaid.z;
	mov.u32 	%r30, %ctaid.x;
	mad.lo.s32 	%r31, %r22, %r29, %r28;
	mad.lo.s32 	%r32, %r31, %r21, %r30;
	mov.u32 	%r33, %tid.y;
	mov.u32 	%r34, %tid.z;
	mul.lo.s32 	%r35, %r25, %r34;
	mad.lo.s32 	%r36, %r33, %r23, %r35;
	mov.u32 	%r37, %tid.x;
	add.s32 	%r38, %r37, %r36;
	mul.lo.s32 	%r39, %r27, %r32;
	neg.s32 	%r40, %r38;
	setp.ne.s32 	%p1, %r39, %r40;
	@%p1 bra 	$L__BB1_19;
	add.s32 	%r41, %r20, -1;
	mul.wide.s32 	%rd20, %r41, 8;
	add.s64 	%rd21, %rd3, %rd20;
	ld.global.f64 	%fd16, [%rd21];
	mad.lo.s32 	%r42, %r41, %r20, %r41;
	mul.wide.s32 	%rd22, %r42, 8;
	add.s64 	%rd23, %rd2, %rd22;
	ld.global.f64 	%fd17, [%rd23];
	div.rn.f64 	%fd18, %fd16, %fd17;
	add.s64 	%rd24, %rd1, %rd20;
	st.global.f64 	[%rd24], %fd18;
	setp.lt.s32 	%p2, %r20, 2;
	@%p2 bra 	$L__BB1_19;
	add.s64 	%rd4, %rd2, 64;
	mov.b32 	%r57, 0;
	mov.b16 	%rs7, 0;
	mov.u16 	%rs8, %rs7;
	mov.u32 	%r58, %r20;
$L__BB1_3:
	mov.u32 	%r60, %r58;
	mov.u32 	%r1, %r57;
	add.s32 	%r3, %r60, -2;
	add.s16 	%rs7, %rs7, 1;
	add.s16 	%rs8, %rs8, 1;
	add.s32 	%r57, %r1, 1;
	mul.wide.u32 	%rd25, %r3, 8;
	add.s64 	%rd26, %rd3, %rd25;
	ld.global.f64 	%fd149, [%rd26];
	add.s32 	%r58, %r60, -1;
	setp.ge.s32 	%p3, %r58, %r20;
	@%p3 bra 	$L__BB1_18;
	mul.lo.s32 	%r6, %r3, %r20;
	setp.lt.u32 	%p4, %r1, 15;
	mov.u32 	%r62, %r58;
	@%p4 bra 	$L__BB1_8;
	and.b32  	%r44, %r57, -16;
	neg.s32 	%r59, %r44;
	add.s32 	%r45, %r58, %r6;
	mul.wide.u32 	%rd27, %r45, 8;
	add.s64 	%rd64, %rd2, %rd27;
	cvt.u64.u32 	%rd28, %r58;
	mul.wide.u32 	%rd29, %r58, 8;
	add.s64 	%rd30, %rd1, %rd29;
	add.s64 	%rd63, %rd30, 64;
	cvt.u64.u32 	%rd31, %r6;
	add.s64 	%rd32, %rd31, %rd28;
	shl.b64 	%rd33, %rd32, 3;
	add.s64 	%rd62, %rd4, %rd33;
$L__BB1_6:
	.pragma "nounroll";
	ld.global.f64 	%fd20, [%rd64];
	ld.global.f64 	%fd21, [%rd63+-64];
	mul.f64 	%fd22, %fd20, %fd21;
	sub.f64 	%fd23, %fd149, %fd22;
	ld.global.f64 	%fd24, [%rd62+-56];
	ld.global.f64 	%fd25, [%rd63+-56];
	mul.f64 	%fd26, %fd24, %fd25;
	sub.f64 	%fd27, %fd23, %fd26;
	ld.global.f64 	%fd28, [%rd62+-48];
	ld.global.f64 	%fd29, [%rd63+-48];
	mul.f64 	%fd30, %fd28, %fd29;
	sub.f64 	%fd31, %fd27, %fd30;
	ld.global.f64 	%fd32, [%rd62+-40];
	ld.global.f64 	%fd33, [%rd63+-40];
	mul.f64 	%fd34, %fd32, %fd33;
	sub.f64 	%fd35, %fd31, %fd34;
	ld.global.f64 	%fd36, [%rd62+-32];
	ld.global.f64 	%fd37, [%rd63+-32];
	mul.f64 	%fd38, %fd36, %fd37;
	sub.f64 	%fd39, %fd35, %fd38;
	ld.global.f64 	%fd40, [%rd62+-24];
	ld.global.f64 	%fd41, [%rd63+-24];
	mul.f64 	%fd42, %fd40, %fd41;
	sub.f64 	%fd43, %fd39, %fd42;
	ld.global.f64 	%fd44, [%rd62+-16];
	ld.global.f64 	%fd45, [%rd63+-16];
	mul.f64 	%fd46, %fd44, %fd45;
	sub.f64 	%fd47, %fd43, %fd46;
	ld.global.f64 	%fd48, [%rd62+-8];
	ld.global.f64 	%fd49, [%rd63+-8];
	mul.f64 	%fd50, %fd48, %fd49;
	sub.f64 	%fd51, %fd47, %fd50;
	ld.global.f64 	%fd52, [%rd62];
	ld.global.f64 	%fd53, [%rd63];
	mul.f64 	%fd54, %fd52, %fd53;
	sub.f64 	%fd55, %fd51, %fd54;
	ld.global.f64 	%fd56, [%rd62+8];
	ld.global.f64 	%fd57, [%rd63+8];
	mul.f64 	%fd58, %fd56, %fd57;
	sub.f64 	%fd59, %fd55, %fd58;
	ld.global.f64 	%fd60, [%rd62+16];
	ld.global.f64 	%fd61, [%rd63+16];
	mul.f64 	%fd62, %fd60, %fd61;
	sub.f64 	%fd63, %fd59, %fd62;
	ld.global.f64 	%fd64, [%rd62+24];
	ld.global.f64 	%fd65, [%rd63+24];
	mul.f64 	%fd66, %fd64, %fd65;
	sub.f64 	%fd67, %fd63, %fd66;
	ld.global.f64 	%fd68, [%rd62+32];
	ld.global.f64 	%fd69, [%rd63+32];
	mul.f64 	%fd70, %fd68, %fd69;
	sub.f64 	%fd71, %fd67, %fd70;
	ld.global.f64 	%fd72, [%rd62+40];
	ld.global.f64 	%fd73, [%rd63+40];
	mul.f64 	%fd74, %fd72, %fd73;
	sub.f64 	%fd75, %fd71, %fd74;
	ld.global.f64 	%fd76, [%rd62+48];
	ld.global.f64 	%fd77, [%rd63+48];
	mul.f64 	%fd78, %fd76, %fd77;
	sub.f64 	%fd79, %fd75, %fd78;
	ld.global.f64 	%fd80, [%rd62+56];
	ld.global.f64 	%fd81, [%rd63+56];
	mul.f64 	%fd82, %fd80, %fd81;
	sub.f64 	%fd149, %fd79, %fd82;
	add.s32 	%r60, %r60, 16;
	add.s32 	%r59, %r59, 16;
	add.s64 	%rd64, %rd64, 128;
	add.s64 	%rd63, %rd63, 128;
	add.s64 	%rd62, %rd62, 128;
	setp.ne.s32 	%p5, %r59, 0;
	@%p5 bra 	$L__BB1_6;
	add.s32 	%r62, %r60, -1;
$L__BB1_8:
	and.b32  	%r46, %r57, 15;
	setp.eq.s32 	%p6, %r46, 0;
	@%p6 bra 	$L__BB1_18;
	cvt.u32.u16 	%r47, %rs8;
	and.b32  	%r14, %r47, 15;
	add.s32 	%r48, %r14, -1;
	setp.lt.u32 	%p7, %r48, 7;
	@%p7 bra 	$L__BB1_11;
	add.s32 	%r49, %r62, %r6;
	mul.wide.u32 	%rd34, %r49, 8;
	add.s64 	%rd35, %rd2, %rd34;
	ld.global.f64 	%fd84, [%rd35];
	cvt.u64.u32 	%rd36, %r62;
	mul.wide.u32 	%rd37, %r62, 8;
	add.s64 	%rd38, %rd1, %rd37;
	ld.global.f64 	%fd85, [%rd38];
	mul.f64 	%fd86, %fd84, %fd85;
	sub.f64 	%fd87, %fd149, %fd86;
	cvt.u64.u32 	%rd39, %r6;
	add.s64 	%rd40, %rd36, %rd39;
	shl.b64 	%rd41, %rd40, 3;
	add.s64 	%rd42, %rd2, %rd41;
	ld.global.f64 	%fd88, [%rd42+8];
	ld.global.f64 	%fd89, [%rd38+8];
	mul.f64 	%fd90, %fd88, %fd89;
	sub.f64 	%fd91, %fd87, %fd90;
	ld.global.f64 	%fd92, [%rd42+16];
	ld.global.f64 	%fd93, [%rd38+16];
	mul.f64 	%fd94, %fd92, %fd93;
	sub.f64 	%fd95, %fd91, %fd94;
	ld.global.f64 	%fd96, [%rd42+24];
	ld.global.f64 	%fd97, [%rd38+24];
	mul.f64 	%fd98, %fd96, %fd97;
	sub.f64 	%fd99, %fd95, %fd98;
	ld.global.f64 	%fd100, [%rd42+32];
	ld.global.f64 	%fd101, [%rd38+32];
	mul.f64 	%fd102, %fd100, %fd101;
	sub.f64 	%fd103, %fd99, %fd102;
	ld.global.f64 	%fd104, [%rd42+40];
	ld.global.f64 	%fd105, [%rd38+40];
	mul.f64 	%fd106, %fd104, %fd105;
	sub.f64 	%fd107, %fd103, %fd106;
	ld.global.f64 	%fd108, [%rd42+48];
	ld.global.f64 	%fd109, [%rd38+48];
	mul.f64 	%fd110, %fd108, %fd109;
	sub.f64 	%fd111, %fd107, %fd110;
	ld.global.f64 	%fd112, [%rd42+56];
	ld.global.f64 	%fd113, [%rd38+56];
	mul.f64 	%fd114, %fd112, %fd113;
	sub.f64 	%fd149, %fd111, %fd114;
	add.s32 	%r62, %r62, 8;
$L__BB1_11:
	and.b32  	%r50, %r14, 7;
	setp.eq.s32 	%p8, %r50, 0;
	@%p8 bra 	$L__BB1_18;
	cvt.u32.u16 	%r51, %rs7;
	and.b32  	%r52, %r51, 7;
	and.b32  	%r17, %r51, 3;
	add.s32 	%r53, %r52, -1;
	setp.lt.u32 	%p9, %r53, 3;
	@%p9 bra 	$L__BB1_14;
	add.s32 	%r54, %r62, %r6;
	mul.wide.u32 	%rd43, %r54, 8;
	add.s64 	%rd44, %rd2, %rd43;
	ld.global.f64 	%fd116, [%rd44];
	cvt.u64.u32 	%rd45, %r62;
	mul.wide.u32 	%rd46, %r62, 8;
	add.s64 	%rd47, %rd1, %rd46;
	ld.global.f64 	%fd117, [%rd47];
	mul.f64 	%fd118, %fd116, %fd117;
	sub.f64 	%fd119, %fd149, %fd118;
	cvt.u64.u32 	%rd48, %r6;
	add.s64 	%rd49, %rd45, %rd48;
	shl.b64 	%rd50, %rd49, 3;
	add.s64 	%rd51, %rd2, %rd50;
	ld.global.f64 	%fd120, [%rd51+8];
	ld.global.f64 	%fd121, [%rd47+8];
	mul.f64 	%fd122, %fd120, %fd121;
	sub.f64 	%fd123, %fd119, %fd122;
	ld.global.f64 	%fd124, [%rd51+16];
	ld.global.f64 	%fd125, [%rd47+16];
	mul.f64 	%fd126, %fd124, %fd125;
	sub.f64 	%fd127, %fd123, %fd126;
	ld.global.f64 	%fd128, [%rd51+24];
	ld.global.f64 	%fd129, [%rd47+24];
	mul.f64 	%fd130, %fd128, %fd129;
	sub.f64 	%fd149, %fd127, %fd130;
	add.s32 	%r62, %r62, 4;
$L__BB1_14:
	setp.eq.s32 	%p10, %r17, 0;
	@%p10 bra 	$L__BB1_18;
	add.s32 	%r55, %r62, %r6;
	mul.wide.u32 	%rd52, %r55, 8;
	add.s64 	%rd53, %rd2, %rd52;
	ld.global.f64 	%fd131, [%rd53];
	cvt.u64.u32 	%rd14, %r62;
	mul.wide.u32 	%rd54, %r62, 8;
	add.s64 	%rd15, %rd1, %rd54;
	ld.global.f64 	%fd132, [%rd15];
	mul.f64 	%fd133, %fd131, %fd132;
	sub.f64 	%fd149, %fd149, %fd133;
	setp.eq.s32 	%p11, %r17, 1;
	@%p11 bra 	$L__BB1_18;
	cvt.u64.u32 	%rd55, %r6;
	add.s64 	%rd56, %rd14, %rd55;
	shl.b64 	%rd57, %rd56, 3;
	add.s64 	%rd16, %rd2, %rd57;
	ld.global.f64 	%fd134, [%rd16+8];
	ld.global.f64 	%fd135, [%rd15+8];
	mul.f64 	%fd136, %fd134, %fd135;
	sub.f64 	%fd149, %fd149, %fd136;
	setp.eq.s32 	%p12, %r17, 2;
	@%p12 bra 	$L__BB1_18;
	ld.global.f64 	%fd137, [%rd16+16];
	ld.global.f64 	%fd138, [%rd15+16];
	mul.f64 	%fd139, %fd137, %fd138;
	sub.f64 	%fd149, %fd149, %fd139;
$L__BB1_18:
	mad.lo.s32 	%r56, %r3, %r20, %r3;
	mul.wide.s32 	%rd58, %r56, 8;
	add.s64 	%rd59, %rd2, %rd58;
	ld.global.f64 	%fd140, [%rd59];
	div.rn.f64 	%fd141, %fd149, %fd140;
	mul.wide.u32 	%rd60, %r3, 8;
	add.s64 	%rd61, %rd1, %rd60;
	st.global.f64 	[%rd61], %fd141;
	setp.ne.s32 	%p13, %r3, 0;
	@%p13 bra 	$L__BB1_3;
$L__BB1_19:
	ret;

}


// ===== COMPILED SASS (sm_100) =====

	.target	sm_100

	.elftype	@"ET_EXEC"


//--------------------- .note.nv.tkinfo           --------------------------
	.section	.note.nv.tkinfo,"",@"SHT_NOTE"
	.sectionflags	@"SHF_NOTE_NV_TKINFO"
	.tkinfo
        /*0018*/ 	.word	0x00000002
        /*0030*/ 	.string	""
        /*0030*/ 	.string	"ptxas"
        /*0030*/ 	.string	"Cuda compilation tools, release 13.0, V13.0.88"
        /*0030*/ 	.string	"Build cuda_13.0.r13.0/compiler.36424714_0"
        /*0030*/ 	.string	"-arch sm_100 -m 64 "



//--------------------- .note.nv.cuinfo           --------------------------
	.section	.note.nv.cuinfo,"",@"SHT_NOTE"
	.sectionflags	@"SHF_NOTE_NV_CUINFO"
        /*0018*/ 	.short	0x0002
        /*001a*/ 	.short	0x0064
        /*001c*/ 	.short	0x0082
	.zero		2


//--------------------- .nv.info                  --------------------------
	.section	.nv.info,"",@"SHT_CUDA_INFO"
	.align	4


	//----- nvinfo : EIATTR_REGCOUNT
	.align		4
        /*0000*/ 	.byte	0x04, 0x2f
        /*0002*/ 	.short	(.L_1 - .L_0)
	.align		4
.L_0:
        /*0004*/ 	.word	index@(_Z26kernel_GaussianEliminationPdS_ii)
        /*0008*/ 	.word	0x00000020


	//----- nvinfo : EIATTR_FRAME_SIZE
	.align		4
.L_1:
        /*000c*/ 	.byte	0x04, 0x11
        /*000e*/ 	.short	(.L_3 - .L_2)
	.align		4
.L_2:
        /*0010*/ 	.word	index@($__internal_1_$__cuda_sm20_div_rn_f64_full)
        /*0014*/ 	.word	0x00000000


	//----- nvinfo : EIATTR_FRAME_SIZE
	.align		4
.L_3:
        /*0018*/ 	.byte	0x04, 0x11
        /*001a*/ 	.short	(.L_5 - .L_4)
	.align		4
.L_4:
        /*001c*/ 	.word	index@(_Z26kernel_GaussianEliminationPdS_ii)
        /*0020*/ 	.word	0x00000000


	//----- nvinfo : EIATTR_REGCOUNT
	.align		4
.L_5:
        /*0024*/ 	.byte	0x04, 0x2f
        /*0026*/ 	.short	(.L_7 - .L_6)
	.align		4
.L_6:
        /*0028*/ 	.word	index@(_Z24kernel__BackSubstitutionPdS_S_i)
        /*002c*/ 	.word	0x00000020


	//----- nvinfo : EIATTR_FRAME_SIZE
	.align		4
.L_7:
        /*0030*/ 	.byte	0x04, 0x11
        /*0032*/ 	.short	(.L_9 - .L_8)
	.align		4
.L_8:
        /*0034*/ 	.word	index@($__internal_0_$__cuda_sm20_div_rn_f64_full)
        /*0038*/ 	.word	0x00000000


	//----- nvinfo : EIATTR_FRAME_SIZE
	.align		4
.L_9:
        /*003c*/ 	.byte	0x04, 0x11
        /*003e*/ 	.short	(.L_11 - .L_10)
	.align		4
.L_10:
        /*0040*/ 	.word	index@(_Z24kernel__BackSubstitutionPdS_S_i)
        /*0044*/ 	.word	0x00000000


	//----- nvinfo : EIATTR_MIN_STACK_SIZE
	.align		4
.L_11:
        /*0048*/ 	.byte	0x04, 0x12
        /*004a*/ 	.short	(.L_13 - .L_12)
	.align		4
.L_12:
        /*004c*/ 	.word	index@(_Z24kernel__BackSubstitutionPdS_S_i)
        /*0050*/ 	.word	0x00000000


	//----- nvinfo : EIATTR_MIN_STACK_SIZE
	.align		4
.L_13:
        /*0054*/ 	.byte	0x04, 0x12
        /*0056*/ 	.short	(.L_15 - .L_14)
	.align		4
.L_14:
        /*0058*/ 	.word	index@(_Z26kernel_GaussianEliminationPdS_ii)
        /*005c*/ 	.word	0x00000000
.L_15:


//--------------------- .nv.compat                --------------------------
	.section	.nv.compat,"",@"SHT_CUDA_COMPAT_INFO"
	.align	4
        /*0000*/ 	.byte	0x02, 0x09, 0x00, 0x00, 0x02, 0x02, 0x01, 0x00, 0x02, 0x05, 0x05, 0x00, 0x03, 0x07, 0x01, 0x01
        /*0010*/ 	.byte	0x02, 0x03, 0x00, 0x00, 0x02, 0x06, 0x01, 0x00, 0x04, 0x0b, 0x08, 0x00, 0x01, 0x00, 0x00, 0x00
        /*0020*/ 	.byte	0x00, 0x00, 0x00, 0x00


//--------------------- .nv.info._Z24kernel__BackSubstitutionPdS_S_i --------------------------
	.section	.nv.info._Z24kernel__BackSubstitutionPdS_S_i,"",@"SHT_CUDA_INFO"
	.sectionflags	@""
	.align	4


	//----- nvinfo : EIATTR_CUDA_API_VERSION
	.align		4
        /*0000*/ 	.byte	0x04, 0x37
        /*0002*/ 	.short	(.L_17 - .L_16)
.L_16:
        /*0004*/ 	.word	0x00000082


	//----- nvinfo : EIATTR_KPARAM_INFO
	.align		4
.L_17:
        /*0008*/ 	.byte	0x04, 0x17
        /*000a*/ 	.short	(.L_19 - .L_18)
.L_18:
        /*000c*/ 	.word	0x00000000
        /*0010*/ 	.short	0x0003
        /*0012*/ 	.short	0x0018
        /*0014*/ 	.byte	0x00, 0xf0, 0x11, 0x00


	//----- nvinfo : EIATTR_KPARAM_INFO
	.align		4
.L_19:
        /*0018*/ 	.byte	0x04, 0x17
        /*001a*/ 	.short	(.L_21 - .L_20)
.L_20:
        /*001c*/ 	.word	0x00000000
        /*0020*/ 	.short	0x0002
        /*0022*/ 	.short	0x0010
        /*0024*/ 	.byte	0x00, 0xf5, 0x21, 0x00


	//----- nvinfo : EIATTR_KPARAM_INFO
	.align		4
.L_21:
        /*0028*/ 	.byte	0x04, 0x17
        /*002a*/ 	.short	(.L_23 - .L_22)
.L_22:
        /*002c*/ 	.word	0x00000000
        /*0030*/ 	.short	0x0001
        /*0032*/ 	.short	0x0008
        /*0034*/ 	.byte	0x00, 0xf5, 0x21, 0x00


	//----- nvinfo : EIATTR_KPARAM_INFO
	.align		4
.L_23:
        /*0038*/ 	.byte	0x04, 0x17
        /*003a*/ 	.short	(.L_25 - .L_24)
.L_24:
        /*003c*/ 	.word	0x00000000
        /*0040*/ 	.short	0x0000
        /*0042*/ 	.short	0x0000
        /*0044*/ 	.byte	0x00, 0xf5, 0x21, 0x00


	//----- nvinfo : EIATTR_SPARSE_MMA_MASK
	.align		4
.L_25:
        /*0048*/ 	.byte	0x03, 0x50
        /*004a*/ 	.short	0x0000


	//----- nvinfo : EIATTR_MAXREG_COUNT
	.align		4
        /*004c*/ 	.byte	0x03, 0x1b
        /*004e*/ 	.short	0x00ff


	//----- nvinfo : EIATTR_MERCURY_ISA_VERSION
	.align		4
        /*0050*/ 	.byte	0x03, 0x5f
        /*0052*/ 	.short	0x0101


	//----- nvinfo : EIATTR_VRC_CTA_INIT_COUNT
	.align		4
        /*0054*/ 	.byte	0x02, 0x4a
	.zero		1
	.zero		1


	//----- nvinfo : EIATTR_EXIT_INSTR_OFFSETS
	.align		4
        /*0058*/ 	.byte	0x04, 0x1c
        /*005a*/ 	.short	(.L_27 - .L_26)


	//   ....[0]....
.L_26:
        /*005c*/ 	.word	0x00000150


	//   ....[1]....
        /*0060*/ 	.word	0x00000390


	//   ....[2]....
        /*0064*/ 	.word	0x000011c0


	//----- nvinfo : EIATTR_CRS_STACK_SIZE
	.align		4
.L_27:
        /*0068*/ 	.byte	0x04, 0x1e
        /*006a*/ 	.short	(.L_29 - .L_28)
.L_28:
        /*006c*/ 	.word	0x00000000


	//----- nvinfo : EIATTR_CBANK_PARAM_SIZE
	.align		4
.L_29:
        /*0070*/ 	.byte	0x03, 0x19
        /*0072*/ 	.short	0x001c


	//----- nvinfo : EIATTR_PARAM_CBANK
	.align		4
        /*0074*/ 	.byte	0x04, 0x0a
        /*0076*/ 	.short	(.L_31 - .L_30)
	.align		4
.L_30:
        /*0078*/ 	.word	index@(.nv.constant0._Z24kernel__BackSubstitutionPdS_S_i)
        /*007c*/ 	.short	0x0380
        /*007e*/ 	.short	0x001c


	//----- nvinfo : EIATTR_SW_WAR
	.align		4
.L_31:
        /*0080*/ 	.byte	0x04, 0x36
        /*0082*/ 	.short	(.L_33 - .L_32)
.L_32:
        /*0084*/ 	.word	0x00000008
.L_33:


//--------------------- .nv.info._Z26kernel_GaussianEliminationPdS_ii --------------------------
	.section	.nv.info._Z26kernel_GaussianEliminationPdS_ii,"",@"SHT_CUDA_INFO"
	.sectionflags	@""
	.align	4


	//----- nvinfo : EIATTR_CUDA_API_VERSION
	.align		4
        /*0000*/ 	.byte	0x04, 0x37
        /*0002*/ 	.short	(.L_35 - .L_34)
.L_34:
        /*0004*/ 	.word	0x00000082


	//----- nvinfo : EIATTR_KPARAM_INFO
	.align		4
.L_35:
        /*0008*/ 	.byte	0x04, 0x17
        /*000a*/ 	.short	(.L_37 - .L_36)
.L_36:
        /*000c*/ 	.word	0x00000000
        /*0010*/ 	.short	0x0003
        /*0012*/ 	.short	0x0014
        /*0014*/ 	.byte	0x00, 0xf0, 0x11, 0x00


	//----- nvinfo : EIATTR_KPARAM_INFO
	.align		4
.L_37:
        /*0018*/ 	.byte	0x04, 0x17
        /*001a*/ 	.short	(.L_39 - .L_38)
.L_38:
        /*001c*/ 	.word	0x00000000
        /*0020*/ 	.short	0x0002
        /*0022*/ 	.short	0x0010
        /*0024*/ 	.byte	0x00, 0xf0, 0x11, 0x00


	//----- nvinfo : EIATTR_KPARAM_INFO
	.align		4
.L_39:
        /*0028*/ 	.byte	0x04, 0x17
        /*002a*/ 	.short	(.L_41 - .L_40)
.L_40:
        /*002c*/ 	.word	0x00000000
        /*0030*/ 	.short	0x0001
        /*0032*/ 	.short	0x0008
        /*0034*/ 	.byte	0x00, 0xf5, 0x21, 0x00


	//----- nvinfo : EIATTR_KPARAM_INFO
	.align		4
.L_41:
        /*0038*/ 	.byte	0x04, 0x17
        /*003a*/ 	.short	(.L_43 - .L_42)
.L_42:
        /*003c*/ 	.word	0x00000000
        /*0040*/ 	.short	0x0000
        /*0042*/ 	.short	0x0000
        /*0044*/ 	.byte	0x00, 0xf5, 0x21, 0x00


	//----- nvinfo : EIATTR_SPARSE_MMA_MASK
	.align		4
.L_43:
        /*0048*/ 	.byte	0x03, 0x50
        /*004a*/ 	.short	0x0000


	//----- nvinfo : EIATTR_MAXREG_COUNT
	.align		4
        /*004c*/ 	.byte	0x03, 0x1b
        /*004e*/ 	.short	0x00ff


	//----- nvinfo : EIATTR_NUM_BARRIERS
	.align		4
        /*0050*/ 	.byte	0x02, 0x4c
        /*0052*/ 	.byte	0x01
	.zero		1


	//----- nvinfo : EIATTR_MERCURY_ISA_VERSION
	.align		4
        /*0054*/ 	.byte	0x03, 0x5f
        /*0056*/ 	.short	0x0101


	//----- nvinfo : EIATTR_VRC_CTA_INIT_COUNT
	.align		4
        /*0058*/ 	.byte	0x02, 0x4a
	.zero		1
	.zero		1


	//----- nvinfo : EIATTR_EXIT_INSTR_OFFSETS
	.align		4
        /*005c*/ 	.byte	0x04, 0x1c
        /*005e*/ 	.short	(.L_45 - .L_44)


	//   ....[0]....
.L_44:
        /*0060*/ 	.word	0x00000190


	//   ....[1]....
        /*0064*/ 	.word	0x00000540


	//   ....[2]....
        /*0068*/ 	.word	0x00000920


	//----- nvinfo : EIATTR_CRS_STACK_SIZE
	.align		4
.L_45:
        /*006c*/ 	.byte	0x04, 0x1e
        /*006e*/ 	.short	(.L_47 - .L_46)
.L_46:
        /*0070*/ 	.word	0x00000000


	//----- nvinfo : EIATTR_CBANK_PARAM_SIZE
	.align		4
.L_47:
        /*0074*/ 	.byte	0x03, 0x19
        /*0076*/ 	.short	0x0018


	//----- nvinfo : EIATTR_PARAM_CBANK
	.align		4
        /*0078*/ 	.byte	0x04, 0x0a
        /*007a*/ 	.short	(.L_49 - .L_48)
	.align		4
.L_48:
        /*007c*/ 	.word	index@(.nv.constant0._Z26kernel_GaussianEliminationPdS_ii)
        /*0080*/ 	.short	0x0380
        /*0082*/ 	.short	0x0018


	//----- nvinfo : EIATTR_SW_WAR
	.align		4
.L_49:
        /*0084*/ 	.byte	0x04, 0x36
        /*0086*/ 	.short	(.L_51 - .L_50)
.L_50:
        /*0088*/ 	.word	0x00000008
.L_51:


//--------------------- .nv.callgraph             --------------------------
	.section	.nv.callgraph,"",@"SHT_CUDA_CALLGRAPH"
	.align	4
	.sectionentsize	8
	.align		4
        /*0000*/ 	.word	0x00000000
	.align		4
        /*0004*/ 	.word	0xffffffff
	.align		4
        /*0008*/ 	.word	0x00000000
	.align		4
        /*000c*/ 	.word	0xfffffffe
	.align		4
        /*0010*/ 	.word	0x00000000
	.align		4
        /*0014*/ 	.word	0xfffffffd
	.align		4
        /*0018*/ 	.word	0x00000000
	.align		4
        /*001c*/ 	.word	0xfffffffc


//--------------------- .text._Z24kernel__BackSubstitutionPdS_S_i --------------------------
	.section	.text._Z24kernel__BackSubstitutionPdS_S_i,"ax",@progbits
	.align	128
        .global         _Z24kernel__BackSubstitutionPdS_S_i
        .type           _Z24kernel__BackSubstitutionPdS_S_i,@function
        .size           _Z24kernel__BackSubstitutionPdS_S_i,(.L_x_29 - _Z24kernel__BackSubstitutionPdS_S_i)
        .other          _Z24kernel__BackSubstitutionPdS_S_i,@"STO_CUDA_ENTRY STV_DEFAULT"
_Z24kernel__BackSubstitutionPdS_S_i:
.text._Z24kernel__BackSubstitutionPdS_S_i:
[----:B------:R-:W-:Y:S01]  /*0000*/  LDC R1, c[0x0][0x37c] ;  /* 0x0000df00ff017b82 */ /* 0x000fe20000000800 */
[----:B------:R-:W0:Y:S01]  /*0010*/  S2R R0, SR_TID.Z ;  /* 0x0000000000007919 */ /* 0x000e220000002300 */
[----:B------:R-:W1:Y:S06]  /*0020*/  LDCU UR6, c[0x0][0x370] ;  /* 0x00006e00ff0677ac */ /* 0x000e6c0008000800 */
[----:B------:R-:W-:Y:S01]  /*0030*/  S2UR UR8, SR_CTAID.Y ;  /* 0x00000000000879c3 */ /* 0x000fe20000002600 */
[----:B------:R-:W2:Y:S01]  /*0040*/  S2R R3, SR_TID.Y ;  /* 0x0000000000037919 */ /* 0x000ea20000002200 */
[----:B------:R-:W3:Y:S01]  /*0050*/  LDCU UR5, c[0x0][0x374] ;  /* 0x00006e80ff0577ac */ /* 0x000ee20008000800 */
[----:B------:R-:W4:Y:S01]  /*0060*/  S2R R5, SR_TID.X ;  /* 0x0000000000057919 */ /* 0x000f220000002100 */
[----:B------:R-:W5:Y:S04]  /*0070*/  LDCU UR11, c[0x0][0x360] ;  /* 0x00006c00ff0b77ac */ /* 0x000f680008000800 */
[----:B------:R-:W3:Y:S01]  /*0080*/  S2UR UR9, SR_CTAID.Z ;  /* 0x00000000000979c3 */ /* 0x000ee20000002700 */
[----:B------:R-:W5:Y:S01]  /*0090*/  LDCU UR4, c[0x0][0x364] ;  /* 0x00006c80ff0477ac */ /* 0x000f620008000800 */
[----:B------:R-:W1:Y:S06]  /*00a0*/  LDCU UR7, c[0x0][0x368] ;  /* 0x00006d00ff0777ac */ /* 0x000e6c0008000800 */
[----:B------:R-:W4:Y:S01]  /*00b0*/  S2UR UR10, SR_CTAID.X ;  /* 0x00000000000a79c3 */ /* 0x000f220000002500 */
[----:B-----5:R-:W-:-:S02]  /*00c0*/  UIMAD UR4, UR11, UR4, URZ ;  /* 0x000000040b0472a4 */ /* 0x020fc4000f8e02ff */
[----:B---3--:R-:W-:-:S04]  /*00d0*/  UIMAD UR5, UR5, UR9, UR8 ;  /* 0x00000009050572a4 */ /* 0x008fc8000f8e0208 */
[----:B0-----:R-:W-:Y:S01]  /*00e0*/  IMAD R0, R0, UR4, RZ ;  /* 0x0000000400007c24 */ /* 0x001fe2000f8e02ff */
[----:B-1----:R-:W-:-:S03]  /*00f0*/  UIMAD UR4, UR4, UR7, URZ ;  /* 0x00000007040472a4 */ /* 0x002fc6000f8e02ff */
[----:B--2---:R-:W-:Y:S01]  /*0100*/  IMAD R0, R3, UR11, R0 ;  /* 0x0000000b03007c24 */ /* 0x004fe2000f8e0200 */
[----:B----4-:R-:W-:-:S04]  /*0110*/  UIMAD UR5, UR5, UR6, UR10 ;  /* 0x00000006050572a4 */ /* 0x010fc8000f8e020a */
[----:B------:R-:W-:Y:S01]  /*0120*/  UIMAD UR4, UR4, UR5, URZ ;  /* 0x00000005040472a4 */ /* 0x000fe2000f8e02ff */
[----:B------:R-:W-:-:S05]  /*0130*/  IADD3 R0, PT, PT, RZ, -R0, -R5 ;  /* 0x80000000ff007210 */ /* 0x000fca0007ffe805 */
[----:B------:R-:W-:-:S13]  /*0140*/  ISETP.NE.AND P0, PT, R0, UR4, PT ;  /* 0x0000000400007c0c */ /* 0x000fda000bf05270 */
[----:B------:R-:W-:Y:S05]  /*0150*/  @P0 EXIT ;  /* 0x000000000000094d */ /* 0x000fea0003800000 */
[----:B------:R-:W0:Y:S01]  /*0160*/  LDC R3, c[0x0][0x398] ;  /* 0x0000e600ff037b82 */ /* 0x000e220000000800 */
[----:B------:R-:W1:Y:S07]  /*0170*/  LDCU.64 UR8, c[0x0][0x358] ;  /* 0x00006b00ff0877ac */ /* 0x000e6e0008000a00 */
[----:B------:R-:W2:Y:S08]  /*0180*/  LDC.64 R4, c[0x0][0x380] ;  /* 0x0000e000ff047b82 */ /* 0x000eb00000000a00 */
[----:B------:R-:W3:Y:S01]  /*0190*/  LDC.64 R6, c[0x0][0x388] ;  /* 0x0000e200ff067b82 */ /* 0x000ee20000000a00 */
[----:B0-----:R-:W-:-:S04]  /*01a0*/  VIADD R0, R3, 0xffffffff ;  /* 0xffffffff03007836 */ /* 0x001fc80000000000 */
[----:B------:R-:W-:-:S04]  /*01b0*/  IMAD R3, R0, R3, R0 ;  /* 0x0000000300037224 */ /* 0x000fc800078e0200 */
[----:B--2---:R-:W-:-:S06]  /*01c0*/  IMAD.WIDE R4, R3, 0x8, R4 ;  /* 0x0000000803047825 */ /* 0x004fcc00078e0204 */
[----:B-1----:R-:W2:Y:S01]  /*01d0*/  LDG.E.64 R4, desc[UR8][R4.64] ;  /* 0x0000000804047981 */ /* 0x002ea2000c1e1b00 */
[----:B---3--:R-:W-:-:S05]  /*01e0*/  IMAD.WIDE R6, R0, 0x8, R6 ;  /* 0x0000000800067825 */ /* 0x008fca00078e0206 */
[----:B------:R-:W3:Y:S01]  /*01f0*/  LDG.E.64 R10, desc[UR8][R6.64] ;  /* 0x00000008060a7981 */ /* 0x000ee2000c1e1b00 */
[----:B------:R-:W-:Y:S01]  /*0200*/  IMAD.MOV.U32 R2, RZ, RZ, 0x1 ;  /* 0x00000001ff027424 */ /* 0x000fe200078e00ff */
[----:B--2---:R-:W0:Y:S01]  /*0210*/  MUFU.RCP64H R3, R5 ;  /* 0x0000000500037308 */ /* 0x004e220000001800 */
[----:B---3--:R-:W-:-:S04]  /*0220*/  FSETP.GEU.AND P1, PT, |R11|, 6.5827683646048100446e-37, PT ;  /* 0x036000000b00780b */ /* 0x008fc80003f2e200 */
[----:B0-----:R-:W-:-:S08]  /*0230*/  DFMA R8, -R4, R2, 1 ;  /* 0x3ff000000408742b */ /* 0x001fd00000000102 */
[----:B------:R-:W-:-:S08]  /*0240*/  DFMA R8, R8, R8, R8 ;  /* 0x000000080808722b */ /* 0x000fd00000000008 */
[----:B------:R-:W-:-:S08]  /*0250*/  DFMA R8, R2, R8, R2 ;  /* 0x000000080208722b */ /* 0x000fd00000000002 */
[----:B------:R-:W-:-:S08]  /*0260*/  DFMA R2, -R4, R8, 1 ;  /* 0x3ff000000402742b */ /* 0x000fd00000000108 */
[----:B------:R-:W-:-:S08]  /*0270*/  DFMA R2, R8, R2, R8 ;  /* 0x000000020802722b */ /* 0x000fd00000000008 */
[----:B------:R-:W-:-:S08]  /*0280*/  DMUL R8, R10, R2 ;  /* 0x000000020a087228 */ /* 0x000fd00000000000 */
[----:B------:R-:W-:-:S08]  /*0290*/  DFMA R12, -R4, R8, R10 ;  /* 0x00000008040c722b */ /* 0x000fd0000000010a */
[----:B------:R-:W-:-:S10]  /*02a0*/  DFMA R2, R2, R12, R8 ;  /* 0x0000000c0202722b */ /* 0x000fd40000000008 */
[----:B------:R-:W-:-:S05]  /*02b0*/  FFMA R6, RZ, R5, R3 ;  /* 0x00000005ff067223 */ /* 0x000fca0000000003 */
[----:B------:R-:W-:-:S13]  /*02c0*/  FSETP.GT.AND P0, PT, |R6|, 1.469367938527859385e-39, PT ;  /* 0x001000000600780b */ /* 0x000fda0003f04200 */
[----:B------:R-:W-:Y:S05]  /*02d0*/  @P0 BRA P1, `(.L_x_0) ;  /* 0x0000000000180947 */ /* 0x000fea0000800000 */
[----:B------:R-:W-:Y:S01]  /*02e0*/  IMAD.MOV.U32 R8, RZ, RZ, R4 ;  /* 0x000000ffff087224 */ /* 0x000fe200078e0004 */
[----:B------:R-:W-:Y:S01]  /*02f0*/  MOV R22, 0x320 ;  /* 0x0000032000167802 */ /* 0x000fe20000000f00 */
[----:B------:R-:W-:-:S07]  /*0300*/  IMAD.MOV.U32 R9, RZ, RZ, R5 ;  /* 0x000000ffff097224 */ /* 0x000fce00078e0005 */
[----:B------:R-:W-:Y:S05]  /*0310*/  CALL.REL.NOINC `($__internal_0_$__cuda_sm20_div_rn_f64_full) ;  /* 0x0000000c00ac7944 */ /* 0x000fea0003c00000 */
[----:B------:R-:W-:Y:S02]  /*0320*/  IMAD.MOV.U32 R2, RZ, RZ, R6 ;  /* 0x000000ffff027224 */ /* 0x000fe400078e0006 */
[----:B------:R-:W-:-:S07]  /*0330*/  IMAD.MOV.U32 R3, RZ, RZ, R7 ;  /* 0x000000ffff037224 */ /* 0x000fce00078e0007 */
.L_x_0:
[----:B------:R-:W0:Y:S08]  /*0340*/  LDC R6, c[0x0][0x398] ;  /* 0x0000e600ff067b82 */ /* 0x000e300000000800 */
[----:B------:R-:W1:Y:S01]  /*0350*/  LDC.64 R4, c[0x0][0x390] ;  /* 0x0000e400ff047b82 */ /* 0x000e620000000a00 */
[----:B0-----:R-:W-:Y:S01]  /*0360*/  ISETP.GE.AND P0, PT, R6, 0x2, PT ;  /* 0x000000020600780c */ /* 0x001fe20003f06270 */
[----:B-1----:R-:W-:-:S05]  /*0370*/  IMAD.WIDE R4, R0, 0x8, R4 ;  /* 0x0000000800047825 */ /* 0x002fca00078e0204 */
[----:B------:R0:W-:Y:S07]  /*0380*/  STG.E.64 desc[UR8][R4.64], R2 ;  /* 0x0000000204007986 */ /* 0x0001ee000c101b08 */
[----:B------:R-:W-:Y:S05]  /*0390*/  @!P0 EXIT ;  /* 0x000000000000894d */ /* 0x000fea0003800000 */
[----:B------:R-:W1:Y:S01]  /*03a0*/  LDCU.64 UR6, c[0x0][0x380] ;  /* 0x00007000ff0677ac */ /* 0x000e620008000a00 */
[----:B------:R-:W-:Y:S02]  /*03b0*/  PRMT R0, RZ, 0x7610, R0 ;  /* 0x00007610ff007816 */ /* 0x000fe40000000000 */
[----:B0-----:R-:W-:Y:S01]  /*03c0*/  PRMT R2, RZ, 0x7610, R2 ;  /* 0x00007610ff027816 */ /* 0x001fe20000000002 */
[----:B------:R-:W0:Y:S01]  /*03d0*/  LDCU UR4, c[0x0][0x398] ;  /* 0x00007300ff0477ac */ /* 0x000e220008000800 */
[----:B-1----:R-:W-:Y:S01]  /*03e0*/  UIADD3 UR6, UP0, UPT, UR6, 0x40, URZ ;  /* 0x0000004006067890 */ /* 0x002fe2000ff1e0ff */
[----:B0-----:R-:W-:-:S03]  /*03f0*/  IMAD.U32 R3, RZ, RZ, UR4 ;  /* 0x00000004ff037e24 */ /* 0x001fc6000f8e00ff */
[----:B------:R-:W-:Y:S01]  /*0400*/  UIADD3.X UR7, UPT, UPT, URZ, UR7, URZ, UP0, !UPT ;  /* 0x00000007ff077290 */ /* 0x000fe200087fe4ff */
[----:B------:R-:W-:-:S11]  /*0410*/  UMOV UR4, URZ ;  /* 0x000000ff00047c82 */ /* 0x000fd60008000000 */
.L_x_7:
[----:B0-----:R-:W0:Y:S01]  /*0420*/  LDC.64 R20, c[0x0][0x388] ;  /* 0x0000e200ff147b82 */ /* 0x001e220000000a00 */
[----:B------:R-:W-:-:S07]  /*0430*/  VIADD R4, R3, 0xfffffffe ;  /* 0xfffffffe03047836 */ /* 0x000fce0000000000 */
[----:B------:R-:W1:Y:S01]  /*0440*/  LDC R27, c[0x0][0x398] ;  /* 0x0000e600ff1b7b82 */ /* 0x000e620000000800 */
[----:B0-----:R-:W-:-:S06]  /*0450*/  IMAD.WIDE.U32 R20, R4, 0x8, R20 ;  /* 0x0000000804147825 */ /* 0x001fcc00078e0014 */
[----:B------:R-:W5:Y:S01]  /*0460*/  LDG.E.64 R20, desc[UR8][R20.64] ;  /* 0x0000000814147981 */ /* 0x000f62000c1e1b00 */
[----:B------:R-:W-:Y:S01]  /*0470*/  IMAD.MOV.U32 R10, RZ, RZ, R3 ;  /* 0x000000ffff0a7224 */ /* 0x000fe200078e0003 */
[----:B------:R-:W-:Y:S01]  /*0480*/  UMOV UR5, UR4 ;  /* 0x0000000400057c82 */ /* 0x000fe20008000000 */
[----:B------:R-:W-:Y:S01]  /*0490*/  VIADD R3, R3, 0xffffffff ;  /* 0xffffffff03037836 */ /* 0x000fe20000000000 */
[----:B------:R-:W-:Y:S01]  /*04a0*/  UIADD3 UR4, UPT, UPT, UR4, 0x1, URZ ;  /* 0x0000000104047890 */ /* 0x000fe2000fffe0ff */
[----:B------:R-:W-:Y:S02]  /*04b0*/  VIADD R0, R0, 0x1 ;  /* 0x0000000100007836 */ /* 0x000fe40000000000 */
[----:B------:R-:W-:Y:S01]  /*04c0*/  VIADD R2, R2, 0x1 ;  /* 0x0000000102027836 */ /* 0x000fe20000000000 */
[----:B-1----:R-:W-:-:S13]  /*04d0*/  ISETP.GE.AND P0, PT, R3, R27, PT ;  /* 0x0000001b0300720c */ /* 0x002fda0003f06270 */
[----:B------:R-:W-:Y:S05]  /*04e0*/  @P0 BRA `(.L_x_1) ;  /* 0x0000000800c80947 */ /* 0x000fea0003800000 */
[----:B------:R-:W-:Y:S01]  /*04f0*/  UISETP.GE.U32.AND UP0, UPT, UR5, 0xf, UPT ;  /* 0x0000000f0500788c */ /* 0x000fe2000bf06070 */
[----:B------:R-:W-:Y:S02]  /*0500*/  IMAD R26, R4, R27, RZ ;  /* 0x0000001b041a7224 */ /* 0x000fe400078e02ff */
[----:B------:R-:W-:-:S06]  /*0510*/  IMAD.MOV.U32 R5, RZ, RZ, R3 ;  /* 0x000000ffff057224 */ /* 0x000fcc00078e0003 */
[----:B------:R-:W-:Y:S05]  /*0520*/  BRA.U !UP0, `(.L_x_2) ;  /* 0x0000000508387547 */ /* 0x000fea000b800000 */
[----:B------:R-:W0:Y:S01]  /*0530*/  LDC.64 R6, c[0x0][0x390] ;  /* 0x0000e400ff067b82 */ /* 0x000e220000000a00 */
[CC--:B------:R-:W-:Y:S01]  /*0540*/  IADD3 R11, P0, PT, R3.reuse, R26.reuse, RZ ;  /* 0x0000001a030b7210 */ /* 0x0c0fe20007f1e0ff */
[----:B------:R-:W-:Y:S01]  /*0550*/  ULOP3.LUT UR5, UR4, 0xfffffff0, URZ, 0xc0, !UPT ;  /* 0xfffffff004057892 */ /* 0x000fe2000f8ec0ff */
[----:B------:R-:W-:Y:S02]  /*0560*/  IADD3 R5, PT, PT, R3, R26, RZ ;  /* 0x0000001a03057210 */ /* 0x000fe40007ffe0ff */
[C---:B------:R-:W-:Y:S01]  /*0570*/  LEA R14, P1, R11.reuse, UR6, 0x3 ;  /* 0x000000060b0e7c11 */ /* 0x040fe2000f8218ff */
[----:B------:R-:W-:Y:S01]  /*0580*/  IMAD.X R12, RZ, RZ, RZ, P0 ;  /* 0x000000ffff0c7224 */ /* 0x000fe200000e06ff */
[----:B------:R-:W-:Y:S01]  /*0590*/  UIADD3 UR5, UPT, UPT, -UR5, URZ, URZ ;  /* 0x000000ff05057290 */ /* 0x000fe2000fffe1ff */
[----:B------:R-:W1:Y:S03]  /*05a0*/  LDC.64 R8, c[0x0][0x380] ;  /* 0x0000e000ff087b82 */ /* 0x000e660000000a00 */
[----:B------:R-:W-:Y:S01]  /*05b0*/  LEA.HI.X R11, R11, UR7, R12, 0x3, P1 ;  /* 0x000000070b0b7c11 */ /* 0x000fe200088f1c0c */
[----:B0-----:R-:W-:-:S03]  /*05c0*/  IMAD.WIDE.U32 R6, R3, 0x8, R6 ;  /* 0x0000000803067825 */ /* 0x001fc600078e0006 */
[----:B------:R-:W-:Y:S01]  /*05d0*/  IADD3 R15, P0, PT, R6, 0x40, RZ ;  /* 0x00000040060f7810 */ /* 0x000fe20007f1e0ff */
[----:B-1----:R-:W-:-:S04]  /*05e0*/  IMAD.WIDE.U32 R8, R5, 0x8, R8 ;  /* 0x0000000805087825 */ /* 0x002fc800078e0008 */
[----:B------:R-:W-:Y:S02]  /*05f0*/  IMAD.X R12, RZ, RZ, R7, P0 ;  /* 0x000000ffff0c7224 */ /* 0x000fe400000e0607 */
[----:B------:R-:W-:Y:S02]  /*0600*/  IMAD.MOV.U32 R6, RZ, RZ, R8 ;  /* 0x000000ffff067224 */ /* 0x000fe400078e0008 */
[----:B------:R-:W-:Y:S02]  /*0610*/  IMAD.MOV.U32 R7, RZ, RZ, R9 ;  /* 0x000000ffff077224 */ /* 0x000fe400078e0009 */
[----:B------:R-:W-:-:S07]  /*0620*/  IMAD.MOV.U32 R5, RZ, RZ, R10 ;  /* 0x000000ffff057224 */ /* 0x000fce00078e000a */
.L_x_3:
[----:B------:R-:W-:Y:S01]  /*0630*/  IMAD.MOV.U32 R8, RZ, RZ, R15 ;  /* 0x000000ffff087224 */ /* 0x000fe200078e000f */
[----:B------:R-:W2:Y:S01]  /*0640*/  LDG.E.64 R16, desc[UR8][R6.64] ;  /* 0x0000000806107981 */ /* 0x000ea2000c1e1b00 */
[----:B------:R-:W-:-:S05]  /*0650*/  IMAD.MOV.U32 R9, RZ, RZ, R12 ;  /* 0x000000ffff097224 */ /* 0x000fca00078e000c */
[----:B------:R-:W2:Y:S01]  /*0660*/  LDG.E.64 R12, desc[UR8][R8.64+-0x40] ;  /* 0xffffc008080c7981 */ /* 0x000ea2000c1e1b00 */
[----:B------:R-:W-:-:S03]  /*0670*/  IMAD.MOV.U32 R10, RZ, RZ, R14 ;  /* 0x000000ffff0a7224 */ /* 0x000fc600078e000e */
[----:B------:R-:W3:Y:S04]  /*0680*/  LDG.E.64 R18, desc[UR8][R8.64+-0x38] ;  /* 0xffffc80808127981 */ /* 0x000ee8000c1e1b00 */
[----:B------:R-:W3:Y:S01]  /*0690*/  LDG.E.64 R14, desc[UR8][R10.64+-0x38] ;  /* 0xffffc8080a0e7981 */ /* 0x000ee2000c1e1b00 */
[----:B--2--5:R-:W-:-:S03]  /*06a0*/  DFMA R20, -R16, R12, R20 ;  /* 0x0000000c1014722b */ /* 0x024fc60000000114 */
[----:B------:R-:W2:Y:S04]  /*06b0*/  LDG.E.64 R12, desc[UR8][R10.64+-0x30] ;  /* 0xffffd0080a0c7981 */ /* 0x000ea8000c1e1b00 */
[----:B------:R-:W2:Y:S01]  /*06c0*/  LDG.E.64 R16, desc[UR8][R8.64+-0x30] ;  /* 0xffffd00808107981 */ /* 0x000ea2000c1e1b00 */
[----:B---3--:R-:W-:-:S03]  /*06d0*/  DFMA R18, -R14, R18, R20 ;  /* 0x000000120e12722b */ /* 0x008fc60000000114 */
[----:B------:R-:W3:Y:S04]  /*06e0*/  LDG.E.64 R14, desc[UR8][R10.64+-0x28] ;  /* 0xffffd8080a0e7981 */ /* 0x000ee8000c1e1b00 */
[----:B------:R-:W3:Y:S01]  /*06f0*/  LDG.E.64 R20, desc[UR8][R8.64+-0x28] ;  /* 0xffffd80808147981 */ /* 0x000ee2000c1e1b00 */
[----:B--2---:R-:W-:-:S03]  /*0700*/  DFMA R16, -R12, R16, R18 ;  /* 0x000000100c10722b */ /* 0x004fc60000000112 */
        /* <DEDUP_REMOVED lines=35> */
[----:B------:R-:W-:-:S04]  /*0940*/  UIADD3 UR5, UPT, UPT, UR5, 0x10, URZ ;  /* 0x0000001005057890 */ /* 0x000fc8000fffe0ff */
[----:B------:R-:W-:Y:S01]  /*0950*/  UISETP.NE.AND UP0, UPT, UR5, URZ, UPT ;  /* 0x000000ff0500728c */ /* 0x000fe2000bf05270 */
[----:B------:R-:W-:Y:S02]  /*0960*/  IADD3 R6, P0, PT, R6, 0x80, RZ ;  /* 0x0000008006067810 */ /* 0x000fe40007f1e0ff */
[----:B------:R-:W-:-:S03]  /*0970*/  IADD3 R5, PT, PT, R5, 0x10, RZ ;  /* 0x0000001005057810 */ /* 0x000fc60007ffe0ff */
[----:B------:R-:W-:Y:S01]  /*0980*/  IMAD.X R7, RZ, RZ, R7, P0 ;  /* 0x000000ffff077224 */ /* 0x000fe200000e0607 */
[----:B--2---:R-:W-:Y:S01]  /*0990*/  DFMA R12, -R12, R14, R16 ;  /* 0x0000000e0c0c722b */ /* 0x004fe20000000110 */
[----:B------:R-:W-:Y:S02]  /*09a0*/  IADD3 R15, P1, PT, R8, 0x80, RZ ;  /* 0x00000080080f7810 */ /* 0x000fe40007f3e0ff */
[----:B------:R-:W-:-:S05]  /*09b0*/  IADD3 R14, P2, PT, R10, 0x80, RZ ;  /* 0x000000800a0e7810 */ /* 0x000fca0007f5e0ff */
[----:B---3--:R-:W-:Y:S01]  /*09c0*/  DFMA R20, -R20, R18, R12 ;  /* 0x000000121414722b */ /* 0x008fe2000000010c */
[----:B------:R-:W-:Y:S02]  /*09d0*/  IMAD.X R11, RZ, RZ, R11, P2 ;  /* 0x000000ffff0b7224 */ /* 0x000fe400010e060b */
[----:B------:R-:W-:Y:S01]  /*09e0*/  IMAD.X R12, RZ, RZ, R9, P1 ;  /* 0x000000ffff0c7224 */ /* 0x000fe200008e0609 */
[----:B------:R-:W-:Y:S07]  /*09f0*/  BRA.U UP0, `(.L_x_3) ;  /* 0xfffffffd000c7547 */ /* 0x000fee000b83ffff */
[----:B------:R-:W-:-:S07]  /*0a00*/  VIADD R5, R5, 0xffffffff ;  /* 0xffffffff05057836 */ /* 0x000fce0000000000 */
.L_x_2:
[----:B------:R-:W-:-:S09]  /*0a10*/  ULOP3.LUT UP0, URZ, UR4, 0xf, URZ, 0xc0, !UPT ;  /* 0x0000000f04ff7892 */ /* 0x000fd2000f80c0ff */
[----:B------:R-:W-:Y:S05]  /*0a20*/  BRA.U !UP0, `(.L_x_1) ;  /* 0x0000000508787547 */ /* 0x000fea000b800000 */
[----:B------:R-:W-:-:S04]  /*0a30*/  LOP3.LUT R7, R2, 0xf, RZ, 0xc0, !PT ;  /* 0x0000000f02077812 */ /* 0x000fc800078ec0ff */
[C---:B------:R-:W-:Y:S01]  /*0a40*/  LOP3.LUT P0, RZ, R7.reuse, 0x7, RZ, 0xc0, !PT ;  /* 0x0000000707ff7812 */ /* 0x040fe2000780c0ff */
[----:B------:R-:W-:-:S05]  /*0a50*/  VIADD R6, R7, 0xffffffff ;  /* 0xffffffff07067836 */ /* 0x000fca0000000000 */
[----:B------:R-:W-:-:S13]  /*0a60*/  ISETP.GE.U32.AND P1, PT, R6, 0x7, PT ;  /* 0x000000070600780c */ /* 0x000fda0003f26070 */
[----:B------:R-:W-:Y:S05]  /*0a70*/  @!P1 BRA `(.L_x_4) ;  /* 0x00000000008c9947 */ /* 0x000fea0003800000 */
[----:B------:R-:W0:Y:S01]  /*0a80*/  LDC.64 R22, c[0x0][0x380] ;  /* 0x0000e000ff167b82 */ /* 0x000e220000000a00 */
[----:B------:R-:W-:-:S07]  /*0a90*/  IMAD.IADD R7, R26, 0x1, R5 ;  /* 0x000000011a077824 */ /* 0x000fce00078e0205 */
[----:B------:R-:W1:Y:S01]  /*0aa0*/  LDC.64 R8, c[0x0][0x390] ;  /* 0x0000e400ff087b82 */ /* 0x000e620000000a00 */
[----:B0-----:R-:W-:-:S07]  /*0ab0*/  IMAD.WIDE.U32 R22, R7, 0x8, R22 ;  /* 0x0000000807167825 */ /* 0x001fce00078e0016 */
[----:B------:R-:W0:Y:S01]  /*0ac0*/  LDC.64 R6, c[0x0][0x380] ;  /* 0x0000e000ff067b82 */ /* 0x000e220000000a00 */
[----:B------:R-:W2:Y:S01]  /*0ad0*/  LDG.E.64 R22, desc[UR8][R22.64] ;  /* 0x0000000816167981 */ /* 0x000ea2000c1e1b00 */
[----:B-1----:R-:W-:-:S05]  /*0ae0*/  IMAD.WIDE.U32 R8, R5, 0x8, R8 ;  /* 0x0000000805087825 */ /* 0x002fca00078e0008 */
[----:B------:R-:W2:Y:S01]  /*0af0*/  LDG.E.64 R16, desc[UR8][R8.64] ;  /* 0x0000000808107981 */ /* 0x000ea2000c1e1b00 */
[----:B------:R-:W-:-:S03]  /*0b00*/  IADD3 R10, P1, PT, R26, R5, RZ ;  /* 0x000000051a0a7210 */ /* 0x000fc60007f3e0ff */
[----:B------:R-:W3:Y:S02]  /*0b10*/  LDG.E.64 R14, desc[UR8][R8.64+0x8] ;  /* 0x00000808080e7981 */ /* 0x000ee4000c1e1b00 */
[----:B------:R-:W-:Y:S02]  /*0b20*/  IMAD.X R11, RZ, RZ, RZ, P1 ;  /* 0x000000ffff0b7224 */ /* 0x000fe400008e06ff */
[----:B------:R-:W4:Y:S04]  /*0b30*/  LDG.E.64 R18, desc[UR8][R8.64+0x10] ;  /* 0x0000100808127981 */ /* 0x000f28000c1e1b00 */
[----:B------:R-:W4:Y:S01]  /*0b40*/  LDG.E.64 R24, desc[UR8][R8.64+0x38] ;  /* 0x0000380808187981 */ /* 0x000f22000c1e1b00 */
[----:B0-----:R-:W-:-:S04]  /*0b50*/  LEA R6, P1, R10, R6, 0x3 ;  /* 0x000000060a067211 */ /* 0x001fc800078218ff */
[----:B------:R-:W-:-:S05]  /*0b60*/  LEA.HI.X R7, R10, R7, R11, 0x3, P1 ;  /* 0x000000070a077211 */ /* 0x000fca00008f1c0b */
[----:B------:R-:W3:Y:S04]  /*0b70*/  LDG.E.64 R10, desc[UR8][R6.64+0x8] ;  /* 0x00000808060a7981 */ /* 0x000ee8000c1e1b00 */
[----:B------:R-:W4:Y:S04]  /*0b80*/  LDG.E.64 R12, desc[UR8][R6.64+0x10] ;  /* 0x00001008060c7981 */ /* 0x000f28000c1e1b00 */
[----:B------:R-:W4:Y:S01]  /*0b90*/  LDG.E.64 R28, desc[UR8][R6.64+0x38] ;  /* 0x00003808061c7981 */ /* 0x000f22000c1e1b00 */
[----:B--2--5:R-:W-:-:S03]  /*0ba0*/  DFMA R20, -R22, R16, R20 ;  /* 0x000000101614722b */ /* 0x024fc60000000114 */
[----:B------:R-:W2:Y:S04]  /*0bb0*/  LDG.E.64 R22, desc[UR8][R8.64+0x18] ;  /* 0x0000180808167981 */ /* 0x000ea8000c1e1b00 */
[----:B------:R-:W2:Y:S01]  /*0bc0*/  LDG.E.64 R16, desc[UR8][R6.64+0x18] ;  /* 0x0000180806107981 */ /* 0x000ea2000c1e1b00 */
[----:B---3--:R-:W-:-:S03]  /*0bd0*/  DFMA R14, -R10, R14, R20 ;  /* 0x0000000e0a0e722b */ /* 0x008fc60000000114 */
[----:B------:R-:W3:Y:S04]  /*0be0*/  LDG.E.64 R10, desc[UR8][R8.64+0x20] ;  /* 0x00002008080a7981 */ /* 0x000ee8000c1e1b00 */
[----:B------:R-:W3:Y:S01]  /*0bf0*/  LDG.E.64 R20, desc[UR8][R6.64+0x20] ;  /* 0x0000200806147981 */ /* 0x000ee2000c1e1b00 */
[----:B----4-:R-:W-:-:S03]  /*0c00*/  DFMA R18, -R12, R18, R14 ;  /* 0x000000120c12722b */ /* 0x010fc6000000010e */
[----:B------:R-:W4:Y:S04]  /*0c10*/  LDG.E.64 R12, desc[UR8][R8.64+0x28] ;  /* 0x00002808080c7981 */ /* 0x000f28000c1e1b00 */
[----:B------:R-:W4:Y:S01]  /*0c20*/  LDG.E.64 R14, desc[UR8][R6.64+0x28] ;  /* 0x00002808060e7981 */ /* 0x000f22000c1e1b00 */
[----:B--2---:R-:W-:-:S03]  /*0c30*/  DFMA R22, -R16, R22, R18 ;  /* 0x000000161016722b */ /* 0x004fc60000000112 */
[----:B------:R-:W2:Y:S04]  /*0c40*/  LDG.E.64 R16, desc[UR8][R8.64+0x30] ;  /* 0x0000300808107981 */ /* 0x000ea8000c1e1b00 */
[----:B------:R-:W2:Y:S01]  /*0c50*/  LDG.E.64 R18, desc[UR8][R6.64+0x30] ;  /* 0x0000300806127981 */ /* 0x000ea2000c1e1b00 */
[----:B---3--:R-:W-:-:S08]  /*0c60*/  DFMA R10, -R20, R10, R22 ;  /* 0x0000000a140a722b */ /* 0x008fd00000000116 */
[----:B----4-:R-:W-:Y:S01]  /*0c70*/  DFMA R10, -R14, R12, R10 ;  /* 0x0000000c0e0a722b */ /* 0x010fe2000000010a */
[----:B------:R-:W-:-:S07]  /*0c80*/  VIADD R5, R5, 0x8 ;  /* 0x0000000805057836 */ /* 0x000fce0000000000 */
[----:B--2---:R-:W-:-:S08]  /*0c90*/  DFMA R10, -R18, R16, R10 ;  /* 0x00000010120a722b */ /* 0x004fd0000000010a */
[----:B------:R-:W-:-:S11]  /*0ca0*/  DFMA R20, -R28, R24, R10 ;  /* 0x000000181c14722b */ /* 0x000fd6000000010a */
.L_x_4:
[----:B------:R-:W-:Y:S05]  /*0cb0*/  @!P0 BRA `(.L_x_1) ;  /* 0x0000000000d48947 */ /* 0x000fea0003800000 */
[----:B------:R-:W-:-:S04]  /*0cc0*/  LOP3.LUT R28, R0, 0xffff, RZ, 0xc0, !PT ;  /* 0x0000ffff001c7812 */ /* 0x000fc800078ec0ff */
[C---:B------:R-:W-:Y:S02]  /*0cd0*/  LOP3.LUT R6, R28.reuse, 0x7, RZ, 0xc0, !PT ;  /* 0x000000071c067812 */ /* 0x040fe400078ec0ff */
[----:B------:R-:W-:-:S03]  /*0ce0*/  LOP3.LUT R28, R28, 0x3, RZ, 0xc0, !PT ;  /* 0x000000031c1c7812 */ /* 0x000fc600078ec0ff */
[----:B------:R-:W-:Y:S01]  /*0cf0*/  VIADD R6, R6, 0xffffffff ;  /* 0xffffffff06067836 */ /* 0x000fe20000000000 */
[----:B------:R-:W-:-:S04]  /*0d00*/  ISETP.NE.AND P0, PT, R28, RZ, PT ;  /* 0x000000ff1c00720c */ /* 0x000fc80003f05270 */
[----:B------:R-:W-:-:S13]  /*0d10*/  ISETP.GE.U32.AND P1, PT, R6, 0x3, PT ;  /* 0x000000030600780c */ /* 0x000fda0003f26070 */
[----:B------:R-:W-:Y:S05]  /*0d20*/  @!P1 BRA `(.L_x_5) ;  /* 0x00000000005c9947 */ /* 0x000fea0003800000 */
[----:B------:R-:W0:Y:S01]  /*0d30*/  LDC.64 R16, c[0x0][0x380] ;  /* 0x0000e000ff107b82 */ /* 0x000e220000000a00 */
[C---:B------:R-:W-:Y:S01]  /*0d40*/  IMAD.IADD R9, R26.reuse, 0x1, R5 ;  /* 0x000000011a097824 */ /* 0x040fe200078e0205 */
[----:B------:R-:W-:-:S06]  /*0d50*/  IADD3 R8, P1, PT, R26, R5, RZ ;  /* 0x000000051a087210 */ /* 0x000fcc0007f3e0ff */
[----:B------:R-:W1:Y:S08]  /*0d60*/  LDC.64 R6, c[0x0][0x390] ;  /* 0x0000e400ff067b82 */ /* 0x000e700000000a00 */
[----:B------:R-:W2:Y:S01]  /*0d70*/  LDC.64 R22, c[0x0][0x380] ;  /* 0x0000e000ff167b82 */ /* 0x000ea20000000a00 */
[----:B0-----:R-:W-:-:S04]  /*0d80*/  IMAD.WIDE.U32 R16, R9, 0x8, R16 ;  /* 0x0000000809107825 */ /* 0x001fc800078e0010 */
[----:B------:R-:W-:Y:S02]  /*0d90*/  IMAD.X R9, RZ, RZ, RZ, P1 ;  /* 0x000000ffff097224 */ /* 0x000fe400008e06ff */
[----:B------:R-:W3:Y:S01]  /*0da0*/  LDG.E.64 R16, desc[UR8][R16.64] ;  /* 0x0000000810107981 */ /* 0x000ee2000c1e1b00 */
[----:B-1----:R-:W-:-:S05]  /*0db0*/  IMAD.WIDE.U32 R6, R5, 0x8, R6 ;  /* 0x0000000805067825 */ /* 0x002fca00078e0006 */
[----:B------:R-:W3:Y:S01]  /*0dc0*/  LDG.E.64 R18, desc[UR8][R6.64] ;  /* 0x0000000806127981 */ /* 0x000ee2000c1e1b00 */
[----:B--2---:R-:W-:-:S03]  /*0dd0*/  LEA R22, P1, R8, R22, 0x3 ;  /* 0x0000001608167211 */ /* 0x004fc600078218ff */
[----:B------:R-:W2:Y:S01]  /*0de0*/  LDG.E.64 R14, desc[UR8][R6.64+0x8] ;  /* 0x00000808060e7981 */ /* 0x000ea2000c1e1b00 */
[----:B------:R-:W-:-:S03]  /*0df0*/  LEA.HI.X R23, R8, R23, R9, 0x3, P1 ;  /* 0x0000001708177211 */ /* 0x000fc600008f1c09 */
[----:B------:R-:W4:Y:S04]  /*0e00*/  LDG.E.64 R10, desc[UR8][R6.64+0x10] ;  /* 0x00001008060a7981 */ /* 0x000f28000c1e1b00 */
[----:B------:R-:W2:Y:S04]  /*0e10*/  LDG.E.64 R12, desc[UR8][R22.64+0x8] ;  /* 0x00000808160c7981 */ /* 0x000ea8000c1e1b00 */
[----:B------:R-:W4:Y:S04]  /*0e20*/  LDG.E.64 R8, desc[UR8][R22.64+0x10] ;  /* 0x0000100816087981 */ /* 0x000f28000c1e1b00 */
[----:B------:R-:W4:Y:S04]  /*0e30*/  LDG.E.64 R6, desc[UR8][R6.64+0x18] ;  /* 0x0000180806067981 */ /* 0x000f28000c1e1b00 */
[----:B------:R-:W4:Y:S01]  /*0e40*/  LDG.E.64 R24, desc[UR8][R22.64+0x18] ;  /* 0x0000180816187981 */ /* 0x000f22000c1e1b00 */
[----:B------:R-:W-:Y:S01]  /*0e50*/  VIADD R5, R5, 0x4 ;  /* 0x0000000405057836 */ /* 0x000fe20000000000 */
[----:B---3-5:R-:W-:-:S08]  /*0e60*/  DFMA R16, -R16, R18, R20 ;  /* 0x000000121010722b */ /* 0x028fd00000000114 */
[----:B--2---:R-:W-:-:S08]  /*0e70*/  DFMA R12, -R12, R14, R16 ;  /* 0x0000000e0c0c722b */ /* 0x004fd00000000110 */
[----:B----4-:R-:W-:-:S08]  /*0e80*/  DFMA R8, -R8, R10, R12 ;  /* 0x0000000a0808722b */ /* 0x010fd0000000010c */
[----:B------:R-:W-:-:S11]  /*0e90*/  DFMA R20, -R24, R6, R8 ;  /* 0x000000061814722b */ /* 0x000fd60000000108 */
.L_x_5:
[----:B------:R-:W-:Y:S05]  /*0ea0*/  @!P0 BRA `(.L_x_1) ;  /* 0x0000000000588947 */ /* 0x000fea0003800000 */
[----:B------:R-:W0:Y:S01]  /*0eb0*/  LDC.64 R8, c[0x0][0x380] ;  /* 0x0000e000ff087b82 */ /* 0x000e220000000a00 */
[----:B------:R-:W-:-:S07]  /*0ec0*/  IADD3 R11, PT, PT, R26, R5, RZ ;  /* 0x000000051a0b7210 */ /* 0x000fce0007ffe0ff */
[----:B------:R-:W1:Y:S01]  /*0ed0*/  LDC.64 R6, c[0x0][0x390] ;  /* 0x0000e400ff067b82 */ /* 0x000e620000000a00 */
[----:B0-----:R-:W-:-:S06]  /*0ee0*/  IMAD.WIDE.U32 R8, R11, 0x8, R8 ;  /* 0x000000080b087825 */ /* 0x001fcc00078e0008 */
[----:B------:R-:W2:Y:S01]  /*0ef0*/  LDG.E.64 R8, desc[UR8][R8.64] ;  /* 0x0000000808087981 */ /* 0x000ea2000c1e1b00 */
[----:B-1----:R-:W-:-:S05]  /*0f00*/  IMAD.WIDE.U32 R6, R5, 0x8, R6 ;  /* 0x0000000805067825 */ /* 0x002fca00078e0006 */
[----:B------:R-:W2:Y:S01]  /*0f10*/  LDG.E.64 R10, desc[UR8][R6.64] ;  /* 0x00000008060a7981 */ /* 0x000ea2000c1e1b00 */
[----:B------:R-:W-:Y:S01]  /*0f20*/  ISETP.NE.AND P0, PT, R28, 0x1, PT ;  /* 0x000000011c00780c */ /* 0x000fe20003f05270 */
[----:B--2--5:R-:W-:-:S12]  /*0f30*/  DFMA R20, -R8, R10, R20 ;  /* 0x0000000a0814722b */ /* 0x024fd80000000114 */
[----:B------:R-:W-:Y:S05]  /*0f40*/  @!P0 BRA `(.L_x_1) ;  /* 0x0000000000308947 */ /* 0x000fea0003800000 */
[----:B------:R-:W0:Y:S01]  /*0f50*/  LDC.64 R8, c[0x0][0x380] ;  /* 0x0000e000ff087b82 */ /* 0x000e220000000a00 */
[----:B------:R-:W-:Y:S01]  /*0f60*/  IADD3 R26, P0, PT, R26, R5, RZ ;  /* 0x000000051a1a7210 */ /* 0x000fe20007f1e0ff */
[----:B------:R-:W2:Y:S04]  /*0f70*/  LDG.E.64 R12, desc[UR8][R6.64+0x8] ;  /* 0x00000808060c7981 */ /* 0x000ea8000c1e1b00 */
[----:B------:R-:W-:Y:S01]  /*0f80*/  IMAD.X R5, RZ, RZ, RZ, P0 ;  /* 0x000000ffff057224 */ /* 0x000fe200000e06ff */
[----:B------:R-:W-:-:S13]  /*0f90*/  ISETP.NE.AND P0, PT, R28, 0x2, PT ;  /* 0x000000021c00780c */ /* 0x000fda0003f05270 */
[----:B------:R-:W3:Y:S01]  /*0fa0*/  @P0 LDG.E.64 R16, desc[UR8][R6.64+0x10] ;  /* 0x0000100806100981 */ /* 0x000ee2000c1e1b00 */
[----:B0-----:R-:W-:-:S04]  /*0fb0*/  LEA R8, P1, R26, R8, 0x3 ;  /* 0x000000081a087211 */ /* 0x001fc800078218ff */
[----:B------:R-:W-:-:S05]  /*0fc0*/  LEA.HI.X R9, R26, R9, R5, 0x3, P1 ;  /* 0x000000091a097211 */ /* 0x000fca00008f1c05 */
[----:B------:R-:W2:Y:S04]  /*0fd0*/  LDG.E.64 R10, desc[UR8][R8.64+0x8] ;  /* 0x00000808080a7981 */ /* 0x000ea8000c1e1b00 */
[----:B------:R-:W3:Y:S01]  /*0fe0*/  @P0 LDG.E.64 R14, desc[UR8][R8.64+0x10] ;  /* 0x00001008080e0981 */ /* 0x000ee2000c1e1b00 */
[----:B--2---:R-:W-:-:S08]  /*0ff0*/  DFMA R20, -R10, R12, R20 ;  /* 0x0000000c0a14722b */ /* 0x004fd00000000114 */
[----:B---3--:R-:W-:-:S11]  /*1000*/  @P0 DFMA R20, -R14, R16, R20 ;  /* 0x000000100e14022b */ /* 0x008fd60000000114 */
.L_x_1:
[----:B------:R-:W0:Y:S01]  /*1010*/  LDC.64 R8, c[0x0][0x380] ;  /* 0x0000e000ff087b82 */ /* 0x000e220000000a00 */
[----:B------:R-:W-:-:S04]  /*1020*/  IMAD R27, R4, R27, R4 ;  /* 0x0000001b041b7224 */ /* 0x000fc800078e0204 */
[----:B0-----:R-:W-:-:S06]  /*1030*/  IMAD.WIDE R8, R27, 0x8, R8 ;  /* 0x000000081b087825 */ /* 0x001fcc00078e0208 */
[----:B------:R-:W2:Y:S01]  /*1040*/  LDG.E.64 R8, desc[UR8][R8.64] ;  /* 0x0000000808087981 */ /* 0x000ea2000c1e1b00 */
[----:B------:R-:W-:Y:S01]  /*1050*/  IMAD.MOV.U32 R6, RZ, RZ, 0x1 ;  /* 0x00000001ff067424 */ /* 0x000fe200078e00ff */
[----:B-----5:R-:W-:Y:S01]  /*1060*/  FSETP.GEU.AND P1, PT, |R21|, 6.5827683646048100446e-37, PT ;  /* 0x036000001500780b */ /* 0x020fe20003f2e200 */
[----:B--2---:R-:W0:Y:S04]  /*1070*/  MUFU.RCP64H R7, R9 ;  /* 0x0000000900077308 */ /* 0x004e280000001800 */
        /* <DEDUP_REMOVED lines=15> */
.L_x_6:
[----:B------:R-:W0:Y:S01]  /*1170*/  LDC.64 R8, c[0x0][0x390] ;  /* 0x0000e400ff087b82 */ /* 0x000e220000000a00 */
[C---:B------:R-:W-:Y:S01]  /*1180*/  ISETP.NE.AND P0, PT, R4.reuse, RZ, PT ;  /* 0x000000ff0400720c */ /* 0x040fe20003f05270 */
[----:B0-----:R-:W-:-:S05]  /*1190*/  IMAD.WIDE.U32 R8, R4, 0x8, R8 ;  /* 0x0000000804087825 */ /* 0x001fca00078e0008 */
[----:B------:R0:W-:Y:S07]  /*11a0*/  STG.E.64 desc[UR8][R8.64], R6 ;  /* 0x0000000608007986 */ /* 0x0001ee000c101b08 */
[----:B------:R-:W-:Y:S05]  /*11b0*/  @P0 BRA `(.L_x_7) ;  /* 0xfffffff000980947 */ /* 0x000fea000383ffff */
[----:B------:R-:W-:Y:S05]  /*11c0*/  EXIT ;  /* 0x000000000000794d */ /* 0x000fea0003800000 */
        .weak           $__internal_0_$__cuda_sm20_div_rn_f64_full
        .type           $__internal_0_$__cuda_sm20_div_rn_f64_full,@function
        .size           $__internal_0_$__cuda_sm20_div_rn_f64_full,(.L_x_29 - $__internal_0_$__cuda_sm20_div_rn_f64_full)
$__internal_0_$__cuda_sm20_div_rn_f64_full:
[C---:B------:R-:W-:Y:S01]  /*11d0*/  FSETP.GEU.AND P0, PT, |R9|.reuse, 1.469367938527859385e-39, PT ;  /* 0x001000000900780b */ /* 0x040fe20003f0e200 */
[----:B------:R-:W-:Y:S01]  /*11e0*/  IMAD.MOV.U32 R14, RZ, RZ, 0x1 ;  /* 0x00000001ff0e7424 */ /* 0x000fe200078e00ff */
[C---:B------:R-:W-:Y:S01]  /*11f0*/  LOP3.LUT R6, R9.reuse, 0x800fffff, RZ, 0xc0, !PT ;  /* 0x800fffff09067812 */ /* 0x040fe200078ec0ff */
[----:B------:R-:W-:Y:S01]  /*1200*/  IMAD.MOV.U32 R5, RZ, RZ, 0x1ca00000 ;  /* 0x1ca00000ff057424 */ /* 0x000fe200078e00ff */
[----:B------:R-:W-:Y:S02]  /*1210*/  LOP3.LUT R19, R9, 0x7ff00000, RZ, 0xc0, !PT ;  /* 0x7ff0000009137812 */ /* 0x000fe400078ec0ff */
[----:B------:R-:W-:Y:S01]  /*1220*/  LOP3.LUT R7, R6, 0x3ff00000, RZ, 0xfc, !PT ;  /* 0x3ff0000006077812 */ /* 0x000fe200078efcff */
[----:B------:R-:W-:Y:S01]  /*1230*/  IMAD.MOV.U32 R6, RZ, RZ, R8 ;  /* 0x000000ffff067224 */ /* 0x000fe200078e0008 */
[----:B------:R-:W-:-:S04]  /*1240*/  LOP3.LUT R20, R11, 0x7ff00000, RZ, 0xc0, !PT ;  /* 0x7ff000000b147812 */ /* 0x000fc800078ec0ff */
[----:B------:R-:W-:Y:S01]  /*1250*/  ISETP.GE.U32.AND P1, PT, R20, R19, PT ;  /* 0x000000131400720c */ /* 0x000fe20003f26070 */
[----:B------:R-:W-:Y:S01]  /*1260*/  @!P0 DMUL R6, R8, 8.98846567431157953865e+307 ;  /* 0x7fe0000008068828 */ /* 0x000fe20000000000 */
[----:B------:R-:W-:-:S05]  /*1270*/  IMAD.MOV.U32 R21, RZ, RZ, R20 ;  /* 0x000000ffff157224 */ /* 0x000fca00078e0014 */
[----:B------:R-:W0:Y:S02]  /*1280*/  MUFU.RCP64H R15, R7 ;  /* 0x00000007000f7308 */ /* 0x000e240000001800 */
[----:B0-----:R-:W-:-:S08]  /*1290*/  DFMA R12, R14, -R6, 1 ;  /* 0x3ff000000e0c742b */ /* 0x001fd00000000806 */
[----:B------:R-:W-:-:S08]  /*12a0*/  DFMA R12, R12, R12, R12 ;  /* 0x0000000c0c0c722b */ /* 0x000fd0000000000c */
[----:B------:R-:W-:Y:S01]  /*12b0*/  DFMA R14, R14, R12, R14 ;  /* 0x0000000c0e0e722b */ /* 0x000fe2000000000e */
[----:B------:R-:W-:Y:S01]  /*12c0*/  SEL R13, R5, 0x63400000, !P1 ;  /* 0x63400000050d7807 */ /* 0x000fe20004800000 */
[----:B------:R-:W-:Y:S01]  /*12d0*/  IMAD.MOV.U32 R12, RZ, RZ, R10 ;  /* 0x000000ffff0c7224 */ /* 0x000fe200078e000a */
[----:B------:R-:W-:Y:S02]  /*12e0*/  FSETP.GEU.AND P1, PT, |R11|, 1.469367938527859385e-39, PT ;  /* 0x001000000b00780b */ /* 0x000fe40003f2e200 */
[----:B------:R-:W-:-:S03]  /*12f0*/  LOP3.LUT R13, R13, 0x800fffff, R11, 0xf8, !PT ;  /* 0x800fffff0d0d7812 */ /* 0x000fc600078ef80b */
[----:B------:R-:W-:-:S08]  /*1300*/  DFMA R16, R14, -R6, 1 ;  /* 0x3ff000000e10742b */ /* 0x000fd00000000806 */
[----:B------:R-:W-:Y:S01]  /*1310*/  DFMA R14, R14, R16, R14 ;  /* 0x000000100e0e722b */ /* 0x000fe2000000000e */
[----:B------:R-:W-:Y:S10]  /*1320*/  @P1 BRA `(.L_x_8) ;  /* 0x0000000000201947 */ /* 0x000ff40003800000 */
[----:B------:R-:W-:Y:S01]  /*1330*/  LOP3.LUT R17, R9, 0x7ff00000, RZ, 0xc0, !PT ;  /* 0x7ff0000009117812 */ /* 0x000fe200078ec0ff */
[----:B------:R-:W-:-:S03]  /*1340*/  IMAD.MOV.U32 R16, RZ, RZ, RZ ;  /* 0x000000ffff107224 */ /* 0x000fc600078e00ff */
[----:B------:R-:W-:-:S04]  /*1350*/  ISETP.GE.U32.AND P1, PT, R20, R17, PT ;  /* 0x000000111400720c */ /* 0x000fc80003f26070 */
[----:B------:R-:W-:-:S04]  /*1360*/  SEL R17, R5, 0x63400000, !P1 ;  /* 0x6340000005117807 */ /* 0x000fc80004800000 */
[----:B------:R-:W-:-:S04]  /*1370*/  LOP3.LUT R17, R17, 0x80000000, R11, 0xf8, !PT ;  /* 0x8000000011117812 */ /* 0x000fc800078ef80b */
[----:B------:R-:W-:-:S06]  /*1380*/  LOP3.LUT R17, R17, 0x100000, RZ, 0xfc, !PT ;  /* 0x0010000011117812 */ /* 0x000fcc00078efcff */
[----:B------:R-:W-:-:S10]  /*1390*/  DFMA R12, R12, 2, -R16 ;  /* 0x400000000c0c782b */ /* 0x000fd40000000810 */
[----:B------:R-:W-:-:S07]  /*13a0*/  LOP3.LUT R21, R13, 0x7ff00000, RZ, 0xc0, !PT ;  /* 0x7ff000000d157812 */ /* 0x000fce00078ec0ff */
.L_x_8:
[----:B------:R-:W-:Y:S01]  /*13b0*/  MOV R24, R19 ;  /* 0x0000001300187202 */ /* 0x000fe20000000f00 */
[----:B------:R-:W-:Y:S01]  /*13c0*/  VIADD R23, R21, 0xffffffff ;  /* 0xffffffff15177836 */ /* 0x000fe20000000000 */
[----:B------:R-:W-:Y:S01]  /*13d0*/  @!P0 LOP3.LUT R24, R7, 0x7ff00000, RZ, 0xc0, !PT ;  /* 0x7ff0000007188812 */ /* 0x000fe200078ec0ff */
[----:B------:R-:W-:-:S03]  /*13e0*/  DMUL R16, R14, R12 ;  /* 0x0000000c0e107228 */ /* 0x000fc60000000000 */
[----:B------:R-:W-:Y:S01]  /*13f0*/  ISETP.GT.U32.AND P0, PT, R23, 0x7feffffe, PT ;  /* 0x7feffffe1700780c */ /* 0x000fe20003f04070 */
[----:B------:R-:W-:-:S04]  /*1400*/  VIADD R25, R24, 0xffffffff ;  /* 0xffffffff18197836 */ /* 0x000fc80000000000 */
[----:B------:R-:W-:Y:S01]  /*1410*/  DFMA R18, R16, -R6, R12 ;  /* 0x800000061012722b */ /* 0x000fe2000000000c */
[----:B------:R-:W-:-:S07]  /*1420*/  ISETP.GT.U32.OR P0, PT, R25, 0x7feffffe, P0 ;  /* 0x7feffffe1900780c */ /* 0x000fce0000704470 */
[----:B------:R-:W-:-:S06]  /*1430*/  DFMA R18, R14, R18, R16 ;  /* 0x000000120e12722b */ /* 0x000fcc0000000010 */
[----:B------:R-:W-:Y:S05]  /*1440*/  @P0 BRA `(.L_x_9) ;  /* 0x00000000006c0947 */ /* 0x000fea0003800000 */
[----:B------:R-:W-:-:S04]  /*1450*/  LOP3.LUT R11, R9, 0x7ff00000, RZ, 0xc0, !PT ;  /* 0x7ff00000090b7812 */ /* 0x000fc800078ec0ff */
[CC--:B------:R-:W-:Y:S02]  /*1460*/  VIADDMNMX R10, R20.reuse, -R11.reuse, 0xb9600000, !PT ;  /* 0xb9600000140a7446 */ /* 0x0c0fe4000780090b */
[----:B------:R-:W-:Y:S02]  /*1470*/  ISETP.GE.U32.AND P0, PT, R20, R11, PT ;  /* 0x0000000b1400720c */ /* 0x000fe40003f06070 */
[----:B------:R-:W-:Y:S02]  /*1480*/  VIMNMX R10, PT, PT, R10, 0x46a00000, PT ;  /* 0x46a000000a0a7848 */ /* 0x000fe40003fe0100 */
[----:B------:R-:W-:-:S05]  /*1490*/  SEL R5, R5, 0x63400000, !P0 ;  /* 0x6340000005057807 */ /* 0x000fca0004000000 */
[----:B------:R-:W-:Y:S02]  /*14a0*/  IMAD.IADD R5, R10, 0x1, -R5 ;  /* 0x000000010a057824 */ /* 0x000fe400078e0a05 */
[----:B------:R-:W-:Y:S02]  /*14b0*/  IMAD.MOV.U32 R10, RZ, RZ, RZ ;  /* 0x000000ffff0a7224 */ /* 0x000fe400078e00ff */
[----:B------:R-:W-:-:S06]  /*14c0*/  VIADD R11, R5, 0x7fe00000 ;  /* 0x7fe00000050b7836 */ /* 0x000fcc0000000000 */
[----:B------:R-:W-:-:S10]  /*14d0*/  DMUL R14, R18, R10 ;  /* 0x0000000a120e7228 */ /* 0x000fd40000000000 */
[----:B------:R-:W-:-:S13]  /*14e0*/  FSETP.GTU.AND P0, PT, |R15|, 1.469367938527859385e-39, PT ;  /* 0x001000000f00780b */ /* 0x000fda0003f0c200 */
[----:B------:R-:W-:Y:S05]  /*14f0*/  @P0 BRA `(.L_x_10) ;  /* 0x0000000000940947 */ /* 0x000fea0003800000 */
[----:B------:R-:W-:Y:S01]  /*1500*/  DFMA R6, R18, -R6, R12 ;  /* 0x800000061206722b */ /* 0x000fe2000000000c */
[----:B------:R-:W-:-:S09]  /*1510*/  IMAD.MOV.U32 R10, RZ, RZ, RZ ;  /* 0x000000ffff0a7224 */ /* 0x000fd200078e00ff */
[C---:B------:R-:W-:Y:S02]  /*1520*/  FSETP.NEU.AND P0, PT, R7.reuse, RZ, PT ;  /* 0x000000ff0700720b */ /* 0x040fe40003f0d000 */
[----:B------:R-:W-:-:S04]  /*1530*/  LOP3.LUT R9, R7, 0x80000000, R9, 0x48, !PT ;  /* 0x8000000007097812 */ /* 0x000fc800078e4809 */
[----:B------:R-:W-:-:S07]  /*1540*/  LOP3.LUT R11, R9, R11, RZ, 0xfc, !PT ;  /* 0x0000000b090b7212 */ /* 0x000fce00078efcff */
[----:B------:R-:W-:Y:S05]  /*1550*/  @!P0 BRA `(.L_x_10) ;  /* 0x00000000007c8947 */ /* 0x000fea0003800000 */
[----:B------:R-:W-:Y:S01]  /*1560*/  IMAD.MOV R7, RZ, RZ, -R5 ;  /* 0x000000ffff077224 */ /* 0x000fe200078e0a05 */
[----:B------:R-:W-:Y:S01]  /*1570*/  DMUL.RP R10, R18, R10 ;  /* 0x0000000a120a7228 */ /* 0x000fe20000008000 */
[----:B------:R-:W-:Y:S01]  /*1580*/  IMAD.MOV.U32 R6, RZ, RZ, RZ ;  /* 0x000000ffff067224 */ /* 0x000fe200078e00ff */
[----:B------:R-:W-:-:S05]  /*1590*/  IADD3 R5, PT, PT, -R5, -0x43300000, RZ ;  /* 0xbcd0000005057810 */ /* 0x000fca0007ffe1ff */
[----:B------:R-:W-:-:S03]  /*15a0*/  DFMA R6, R14, -R6, R18 ;  /* 0x800000060e06722b */ /* 0x000fc60000000012 */
[----:B------:R-:W-:-:S07]  /*15b0*/  LOP3.LUT R9, R11, R9, RZ, 0x3c, !PT ;  /* 0x000000090b097212 */ /* 0x000fce00078e3cff */
[----:B------:R-:W-:-:S04]  /*15c0*/  FSETP.NEU.AND P0, PT, |R7|, R5, PT ;  /* 0x000000050700720b */ /* 0x000fc80003f0d200 */
[----:B------:R-:W-:Y:S02]  /*15d0*/  FSEL R14, R10, R14, !P0 ;  /* 0x0000000e0a0e7208 */ /* 0x000fe40004000000 */
[----:B------:R-:W-:Y:S01]  /*15e0*/  FSEL R15, R9, R15, !P0 ;  /* 0x0000000f090f7208 */ /* 0x000fe20004000000 */
[----:B------:R-:W-:Y:S06]  /*15f0*/  BRA `(.L_x_10) ;  /* 0x0000000000547947 */ /* 0x000fec0003800000 */
.L_x_9:
[----:B------:R-:W-:-:S14]  /*1600*/  DSETP.NAN.AND P0, PT, R10, R10, PT ;  /* 0x0000000a0a00722a */ /* 0x000fdc0003f08000 */
[----:B------:R-:W-:Y:S05]  /*1610*/  @P0 BRA `(.L_x_11) ;  /* 0x0000000000440947 */ /* 0x000fea0003800000 */
[----:B------:R-:W-:-:S14]  /*1620*/  DSETP.NAN.AND P0, PT, R8, R8, PT ;  /* 0x000000080800722a */ /* 0x000fdc0003f08000 */
[----:B------:R-:W-:Y:S05]  /*1630*/  @P0 BRA `(.L_x_12) ;  /* 0x0000000000300947 */ /* 0x000fea0003800000 */
[----:B------:R-:W-:Y:S01]  /*1640*/  ISETP.NE.AND P0, PT, R21, R24, PT ;  /* 0x000000181500720c */ /* 0x000fe20003f05270 */
[----:B------:R-:W-:Y:S01]  /*1650*/  IMAD.MOV.U32 R14, RZ, RZ, 0x0 ;  /* 0x00000000ff0e7424 */ /* 0x000fe200078e00ff */
[----:B------:R-:W-:-:S11]  /*1660*/  MOV R15, 0xfff80000 ;  /* 0xfff80000000f7802 */ /* 0x000fd60000000f00 */
[----:B------:R-:W-:Y:S05]  /*1670*/  @!P0 BRA `(.L_x_10) ;  /* 0x0000000000348947 */ /* 0x000fea0003800000 */
[----:B------:R-:W-:Y:S02]  /*1680*/  ISETP.NE.AND P0, PT, R21, 0x7ff00000, PT ;  /* 0x7ff000001500780c */ /* 0x000fe40003f05270 */
[----:B------:R-:W-:Y:S02]  /*1690*/  LOP3.LUT R15, R11, 0x80000000, R9, 0x48, !PT ;  /* 0x800000000b0f7812 */ /* 0x000fe400078e4809 */
[----:B------:R-:W-:-:S13]  /*16a0*/  ISETP.EQ.OR P0, PT, R24, RZ, !P0 ;  /* 0x000000ff1800720c */ /* 0x000fda0004702670 */
[----:B------:R-:W-:Y:S01]  /*16b0*/  @P0 LOP3.LUT R5, R15, 0x7ff00000, RZ, 0xfc, !PT ;  /* 0x7ff000000f050812 */ /* 0x000fe200078efcff */
[----:B------:R-:W-:Y:S02]  /*16c0*/  @!P0 IMAD.MOV.U32 R14, RZ, RZ, RZ ;  /* 0x000000ffff0e8224 */ /* 0x000fe400078e00ff */
[----:B------:R-:W-:Y:S02]  /*16d0*/  @P0 IMAD.MOV.U32 R14, RZ, RZ, RZ ;  /* 0x000000ffff0e0224 */ /* 0x000fe400078e00ff */
[----:B------:R-:W-:Y:S01]  /*16e0*/  @P0 IMAD.MOV.U32 R15, RZ, RZ, R5 ;  /* 0x000000ffff0f0224 */ /* 0x000fe200078e0005 */
[----:B------:R-:W-:Y:S06]  /*16f0*/  BRA `(.L_x_10) ;  /* 0x0000000000147947 */ /* 0x000fec0003800000 */
.L_x_12:
[----:B------:R-:W-:Y:S01]  /*1700*/  LOP3.LUT R15, R9, 0x80000, RZ, 0xfc, !PT ;  /* 0x00080000090f7812 */ /* 0x000fe200078efcff */
[----:B------:R-:W-:Y:S01]  /*1710*/  IMAD.MOV.U32 R14, RZ, RZ, R8 ;  /* 0x000000ffff0e7224 */ /* 0x000fe200078e0008 */
[----:B------:R-:W-:Y:S06]  /*1720*/  BRA `(.L_x_10) ;  /* 0x0000000000087947 */ /* 0x000fec0003800000 */
.L_x_11:
[----:B------:R-:W-:Y:S01]  /*1730*/  LOP3.LUT R15, R11, 0x80000, RZ, 0xfc, !PT ;  /* 0x000800000b0f7812 */ /* 0x000fe200078efcff */
[----:B------:R-:W-:-:S07]  /*1740*/  IMAD.MOV.U32 R14, RZ, RZ, R10 ;  /* 0x000000ffff0e7224 */ /* 0x000fce00078e000a */
.L_x_10:
[----:B------:R-:W-:Y:S02]  /*1750*/  IMAD.MOV.U32 R23, RZ, RZ, 0x0 ;  /* 0x00000000ff177424 */ /* 0x000fe400078e00ff */
[----:B------:R-:W-:Y:S02]  /*1760*/  IMAD.MOV.U32 R6, RZ, RZ, R14 ;  /* 0x000000ffff067224 */ /* 0x000fe400078e000e */
[----:B------:R-:W-:Y:S01]  /*1770*/  IMAD.MOV.U32 R7, RZ, RZ, R15 ;  /* 0x000000ffff077224 */ /* 0x000fe200078e000f */
[----:B------:R-:W-:Y:S06]  /*1780*/  RET.REL.NODEC R22 `(_Z24kernel__BackSubstitutionPdS_S_i) ;  /* 0xffffffe8161c7950 */ /* 0x000fec0003c3ffff */
.L_x_13:
[----:B------:R-:W-:-:S00]  /*1790*/  BRA `(.L_x_13) ;  /* 0xfffffffc00fc7947 */ /* 0x000fc0000383ffff */
[----:B------:R-:W-:-:S00]  /*17a0*/  NOP ;  /* 0x0000000000007918 */ /* 0x000fc00000000000 */
        /* <DEDUP_REMOVED lines=13> */
.L_x_29:


//--------------------- .text._Z26kernel_GaussianEliminationPdS_ii --------------------------
	.section	.text._Z26kernel_GaussianEliminationPdS_ii,"ax",@progbits
	.align	128
        .global         _Z26kernel_GaussianEliminationPdS_ii
        .type           _Z26kernel_GaussianEliminationPdS_ii,@function
        .size           _Z26kernel_GaussianEliminationPdS_ii,(.L_x_30 - _Z26kernel_GaussianEliminationPdS_ii)
        .other          _Z26kernel_GaussianEliminationPdS_ii,@"STO_CUDA_ENTRY STV_DEFAULT"
_Z26kernel_GaussianEliminationPdS_ii:
.text._Z26kernel_GaussianEliminationPdS_ii:
[----:B------:R-:W-:Y:S01]  /*0000*/  LDC R1, c[0x0][0x37c] ;  /* 0x0000df00ff017b82 */ /* 0x000fe20000000800 */
[----:B------:R-:W0:Y:S07]  /*0010*/  S2R R25, SR_TID.Y ;  /* 0x0000000000197919 */ /* 0x000e2e0000002200 */
[----:B------:R-:W-:Y:S01]  /*0020*/  S2UR UR4, SR_CTAID.Y ;  /* 0x00000000000479c3 */ /* 0x000fe20000002600 */
[----:B------:R-:W1:Y:S01]  /*0030*/  LDCU UR5, c[0x0][0x370] ;  /* 0x00006e00ff0577ac */ /* 0x000e620008000800 */
[----:B------:R-:W0:Y:S01]  /*0040*/  S2R R0, SR_TID.Z ;  /* 0x0000000000007919 */ /* 0x000e220000002300 */
[----:B------:R-:W2:Y:S01]  /*0050*/  LDCU UR7, c[0x0][0x374] ;  /* 0x00006e80ff0777ac */ /* 0x000ea20008000800 */
[----:B------:R-:W3:Y:S04]  /*0060*/  S2R R2, SR_TID.X ;  /* 0x0000000000027919 */ /* 0x000ee80000002100 */
[----:B------:R-:W2:Y:S08]  /*0070*/  S2UR UR6, SR_CTAID.Z ;  /* 0x00000000000679c3 */ /* 0x000eb00000002700 */
[----:B------:R-:W1:Y:S08]  /*0080*/  S2UR UR10, SR_CTAID.X ;  /* 0x00000000000a79c3 */ /* 0x000e700000002500 */
[----:B------:R-:W4:Y:S01]  /*0090*/  LDC R26, c[0x0][0x378] ;  /* 0x0000de00ff1a7b82 */ /* 0x000f220000000800 */
[----:B------:R-:W5:Y:S01]  /*00a0*/  LDCU UR8, c[0x0][0x360] ;  /* 0x00006c00ff0877ac */ /* 0x000f620008000800 */
[----:B------:R-:W0:Y:S06]  /*00b0*/  LDCU UR9, c[0x0][0x364] ;  /* 0x00006c80ff0977ac */ /* 0x000e2c0008000800 */
[----:B------:R-:W3:Y:S01]  /*00c0*/  LDC R3, c[0x0][0x394] ;  /* 0x0000e500ff037b82 */ /* 0x000ee20000000800 */
[----:B--2---:R-:W-:-:S07]  /*00d0*/  UIMAD UR4, UR7, UR6, UR4 ;  /* 0x00000006070472a4 */ /* 0x004fce000f8e0204 */
[----:B------:R-:W2:Y:S01]  /*00e0*/  LDC R24, c[0x0][0x368] ;  /* 0x0000da00ff187b82 */ /* 0x000ea20000000800 */
[----:B-1----:R-:W-:Y:S02]  /*00f0*/  UIMAD UR6, UR4, UR5, UR10 ;  /* 0x00000005040672a4 */ /* 0x002fe4000f8e020a */
[----:B------:R-:W-:Y:S01]  /*0100*/  UIMAD UR4, UR5, UR7, URZ ;  /* 0x00000007050472a4 */ /* 0x000fe2000f8e02ff */
[----:B0-----:R-:W-:Y:S01]  /*0110*/  IMAD R25, R0, UR9, R25 ;  /* 0x0000000900197c24 */ /* 0x001fe2000f8e0219 */
[----:B-----5:R-:W-:-:S04]  /*0120*/  UIMAD UR5, UR8, UR9, URZ ;  /* 0x00000009080572a4 */ /* 0x020fc8000f8e02ff */
[----:B----4-:R-:W-:Y:S02]  /*0130*/  IMAD R26, R26, UR4, RZ ;  /* 0x000000041a1a7c24 */ /* 0x010fe4000f8e02ff */
[----:B---3--:R-:W-:Y:S02]  /*0140*/  IMAD R25, R25, UR8, R2 ;  /* 0x0000000819197c24 */ /* 0x008fe4000f8e0202 */
[----:B------:R-:W-:-:S03]  /*0150*/  IMAD.U32 R7, RZ, RZ, UR6 ;  /* 0x00000006ff077e24 */ /* 0x000fc6000f8e00ff */
[----:B------:R-:W-:-:S04]  /*0160*/  VIMNMX R0, PT, PT, R25, UR6, !PT ;  /* 0x0000000619007c48 */ /* 0x000fc8000ffe0100 */
[----:B------:R-:W-:Y:S01]  /*0170*/  ISETP.GE.AND P0, PT, R0, R3, PT ;  /* 0x000000030000720c */ /* 0x000fe20003f06270 */
[----:B--2---:R-:W-:-:S12]  /*0180*/  IMAD R24, R24, UR5, RZ ;  /* 0x0000000518187c24 */ /* 0x004fd8000f8e02ff */
[----:B------:R-:W-:Y:S05]  /*0190*/  @P0 EXIT ;  /* 0x000000000000094d */ /* 0x000fea0003800000 */
[----:B------:R-:W0:Y:S01]  /*01a0*/  LDC R10, c[0x0][0x390] ;  /* 0x0000e400ff0a7b82 */ /* 0x000e220000000800 */
[----:B------:R-:W1:Y:S07]  /*01b0*/  LDCU.64 UR4, c[0x0][0x358] ;  /* 0x00006b00ff0477ac */ /* 0x000e6e0008000a00 */
[----:B------:R-:W2:Y:S01]  /*01c0*/  LDC.64 R22, c[0x0][0x380] ;  /* 0x0000e000ff167b82 */ /* 0x000ea20000000a00 */
[----:B0-----:R-:W-:-:S04]  /*01d0*/  IMAD R5, R3, R10, R10 ;  /* 0x0000000a03057224 */ /* 0x001fc800078e020a */
[----:B--2---:R-:W-:-:S06]  /*01e0*/  IMAD.WIDE R22, R5, 0x8, R22 ;  /* 0x0000000805167825 */ /* 0x004fcc00078e0216 */
[----:B-1----:R-:W5:Y:S01]  /*01f0*/  LDG.E.64 R22, desc[UR4][R22.64] ;  /* 0x0000000416167981 */ /* 0x002f62000c1e1b00 */
[----:B------:R-:W-:Y:S01]  /*0200*/  IMAD.IADD R9, R3, 0x1, -R10 ;  /* 0x0000000103097824 */ /* 0x000fe200078e0a0a */
[----:B------:R-:W-:Y:S01]  /*0210*/  ISETP.GT.AND P0, PT, R7, R10, PT ;  /* 0x0000000a0700720c */ /* 0x000fe20003f04270 */
[----:B------:R-:W-:-:S03]  /*0220*/  IMAD.MOV.U32 R6, RZ, RZ, 0x1 ;  /* 0x00000001ff067424 */ /* 0x000fc600078e00ff */
[----:B------:R-:W-:-:S13]  /*0230*/  ISETP.GT.AND P1, PT, R9, R24, PT ;  /* 0x000000180900720c */ /* 0x000fda0003f24270 */
[----:B------:R-:W-:Y:S05]  /*0240*/  @!P1 BRA `(.L_x_14) ;  /* 0x00000000004c9947 */ /* 0x000fea0003800000 */
[----:B------:R-:W0:Y:S01]  /*0250*/  I2F.U32.RP R0, R24 ;  /* 0x0000001800007306 */ /* 0x000e220000209000 */
[----:B------:R-:W-:Y:S01]  /*0260*/  IMAD.MOV R11, RZ, RZ, -R24 ;  /* 0x000000ffff0b7224 */ /* 0x000fe200078e0a18 */
[C---:B------:R-:W-:Y:S02]  /*0270*/  IADD3 R9, PT, PT, R24.reuse, -0x1, R9 ;  /* 0xffffffff18097810 */ /* 0x040fe40007ffe009 */
[----:B------:R-:W-:-:S04]  /*0280*/  ISETP.NE.U32.AND P3, PT, R24, RZ, PT ;  /* 0x000000ff1800720c */ /* 0x000fc80003f65070 */
[----:B0-----:R-:W0:Y:S02]  /*0290*/  MUFU.RCP R0, R0 ;  /* 0x0000000000007308 */ /* 0x001e240000001000 */
[----:B0-----:R-:W-:-:S06]  /*02a0*/  VIADD R4, R0, 0xffffffe ;  /* 0x0ffffffe00047836 */ /* 0x001fcc0000000000 */
[----:B------:R0:W1:Y:S02]  /*02b0*/  F2I.FTZ.U32.TRUNC.NTZ R5, R4 ;  /* 0x0000000400057305 */ /* 0x000064000021f000 */
[----:B0-----:R-:W-:Y:S02]  /*02c0*/  IMAD.MOV.U32 R4, RZ, RZ, RZ ;  /* 0x000000ffff047224 */ /* 0x001fe400078e00ff */
[----:B-1----:R-:W-:-:S04]  /*02d0*/  IMAD R11, R11, R5, RZ ;  /* 0x000000050b0b7224 */ /* 0x002fc800078e02ff */
[----:B------:R-:W-:-:S06]  /*02e0*/  IMAD.HI.U32 R2, R5, R11, R4 ;  /* 0x0000000b05027227 */ /* 0x000fcc00078e0004 */
[----:B------:R-:W-:-:S04]  /*02f0*/  IMAD.HI.U32 R6, R2, R9, RZ ;  /* 0x0000000902067227 */ /* 0x000fc800078e00ff */
[----:B------:R-:W-:-:S04]  /*0300*/  IMAD.MOV R2, RZ, RZ, -R6 ;  /* 0x000000ffff027224 */ /* 0x000fc800078e0a06 */
[----:B------:R-:W-:-:S05]  /*0310*/  IMAD R9, R24, R2, R9 ;  /* 0x0000000218097224 */ /* 0x000fca00078e0209 */
[----:B------:R-:W-:-:S13]  /*0320*/  ISETP.GE.U32.AND P1, PT, R9, R24, PT ;  /* 0x000000180900720c */ /* 0x000fda0003f26070 */
[----:B------:R-:W-:Y:S02]  /*0330*/  @P1 IMAD.IADD R9, R9, 0x1, -R24 ;  /* 0x0000000109091824 */ /* 0x000fe400078e0a18 */
[----:B------:R-:W-:-:S03]  /*0340*/  @P1 VIADD R6, R6, 0x1 ;  /* 0x0000000106061836 */ /* 0x000fc60000000000 */
[----:B------:R-:W-:-:S13]  /*0350*/  ISETP.GE.U32.AND P2, PT, R9, R24, PT ;  /* 0x000000180900720c */ /* 0x000fda0003f46070 */
[----:B------:R-:W-:Y:S02]  /*0360*/  @P2 IADD3 R6, PT, PT, R6, 0x1, RZ ;  /* 0x0000000106062810 */ /* 0x000fe40007ffe0ff */
[----:B------:R-:W-:-:S07]  /*0370*/  @!P3 LOP3.LUT R6, RZ, R24, RZ, 0x33, !PT ;  /* 0x00000018ff06b212 */ /* 0x000fce00078e33ff */
.L_x_14:
[----:B------:R-:W-:Y:S05]  /*0380*/  @P0 BRA `(.L_x_15) ;  /* 0x0000000000680947 */ /* 0x000fea0003800000 */
[-C--:B------:R-:W-:Y:S01]  /*0390*/  IABS R8, R26.reuse ;  /* 0x0000001a00087213 */ /* 0x080fe20000000000 */
[----:B------:R-:W-:Y:S01]  /*03a0*/  IMAD.IADD R0, R26, 0x1, R10 ;  /* 0x000000011a007824 */ /* 0x000fe200078e020a */
[----:B------:R-:W-:Y:S02]  /*03b0*/  IABS R11, R26 ;  /* 0x0000001a000b7213 */ /* 0x000fe40000000000 */
[----:B------:R-:W0:Y:S01]  /*03c0*/  I2F.RP R2, R8 ;  /* 0x0000000800027306 */ /* 0x000e220000209400 */
[----:B------:R-:W-:Y:S02]  /*03d0*/  IMAD.IADD R7, R0, 0x1, -R7 ;  /* 0x0000000100077824 */ /* 0x000fe400078e0a07 */
[----:B------:R-:W-:-:S03]  /*03e0*/  IMAD.MOV R11, RZ, RZ, -R11 ;  /* 0x000000ffff0b7224 */ /* 0x000fc600078e0a0b */
[----:B------:R-:W-:Y:S02]  /*03f0*/  ISETP.GE.AND P2, PT, R7, RZ, PT ;  /* 0x000000ff0700720c */ /* 0x000fe40003f46270 */
[----:B0-----:R-:W0:Y:S02]  /*0400*/  MUFU.RCP R2, R2 ;  /* 0x0000000200027308 */ /* 0x001e240000001000 */
[----:B0-----:R-:W-:Y:S01]  /*0410*/  VIADD R4, R2, 0xffffffe ;  /* 0x0ffffffe02047836 */ /* 0x001fe20000000000 */
[----:B------:R-:W-:-:S05]  /*0420*/  IABS R2, R7 ;  /* 0x0000000700027213 */ /* 0x000fca0000000000 */
[----:B------:R0:W1:Y:S02]  /*0430*/  F2I.FTZ.U32.TRUNC.NTZ R5, R4 ;  /* 0x0000000400057305 */ /* 0x000064000021f000 */
[----:B0-----:R-:W-:Y:S02]  /*0440*/  IMAD.MOV.U32 R4, RZ, RZ, RZ ;  /* 0x000000ffff047224 */ /* 0x001fe400078e00ff */
[----:B-1----:R-:W-:-:S04]  /*0450*/  IMAD.MOV R9, RZ, RZ, -R5 ;  /* 0x000000ffff097224 */ /* 0x002fc800078e0a05 */
[----:B------:R-:W-:-:S04]  /*0460*/  IMAD R9, R9, R8, RZ ;  /* 0x0000000809097224 */ /* 0x000fc800078e02ff */
[----:B------:R-:W-:-:S04]  /*0470*/  IMAD.HI.U32 R5, R5, R9, R4 ;  /* 0x0000000905057227 */ /* 0x000fc800078e0004 */
[----:B------:R-:W-:Y:S02]  /*0480*/  IMAD.MOV.U32 R4, RZ, RZ, R11 ;  /* 0x000000ffff047224 */ /* 0x000fe400078e000b */
[----:B------:R-:W-:-:S04]  /*0490*/  IMAD.HI.U32 R5, R5, R2, RZ ;  /* 0x0000000205057227 */ /* 0x000fc800078e00ff */
[----:B------:R-:W-:-:S05]  /*04a0*/  IMAD R5, R5, R4, R2 ;  /* 0x0000000405057224 */ /* 0x000fca00078e0202 */
[----:B------:R-:W-:-:S13]  /*04b0*/  ISETP.GT.U32.AND P0, PT, R8, R5, PT ;  /* 0x000000050800720c */ /* 0x000fda0003f04070 */
[----:B------:R-:W-:Y:S02]  /*04c0*/  @!P0 IADD3 R5, PT, PT, R5, -R8, RZ ;  /* 0x8000000805058210 */ /* 0x000fe40007ffe0ff */
[----:B------:R-:W-:Y:S02]  /*04d0*/  ISETP.NE.AND P0, PT, R26, RZ, PT ;  /* 0x000000ff1a00720c */ /* 0x000fe40003f05270 */
[----:B------:R-:W-:-:S13]  /*04e0*/  ISETP.GT.U32.AND P1, PT, R8, R5, PT ;  /* 0x000000050800720c */ /* 0x000fda0003f24070 */
[----:B------:R-:W-:-:S04]  /*04f0*/  @!P1 IMAD.IADD R5, R5, 0x1, -R8 ;  /* 0x0000000105059824 */ /* 0x000fc800078e0a08 */
[----:B------:R-:W-:Y:S01]  /*0500*/  @!P2 IMAD.MOV R5, RZ, RZ, -R5 ;  /* 0x000000ffff05a224 */ /* 0x000fe200078e0a05 */
[----:B------:R-:W-:-:S05]  /*0510*/  @!P0 LOP3.LUT R5, RZ, R26, RZ, 0x33, !PT ;  /* 0x0000001aff058212 */ /* 0x000fca00078e33ff */
[----:B------:R-:W-:-:S07]  /*0520*/  IMAD.IADD R7, R0, 0x1, -R5 ;  /* 0x0000000100077824 */ /* 0x000fce00078e0a05 */
.L_x_15:
[----:B------:R-:W-:-:S13]  /*0530*/  ISETP.GE.AND P0, PT, R7, R3, PT ;  /* 0x000000030700720c */ /* 0x000fda0003f06270 */
[----:B------:R-:W-:Y:S05]  /*0540*/  @P0 EXIT ;  /* 0x000000000000094d */ /* 0x000fea0003800000 */
[----:B------:R-:W0:Y:S01]  /*0550*/  LDC.64 R2, c[0x0][0x388] ;  /* 0x0000e200ff027b82 */ /* 0x000e220000000a00 */
[----:B------:R-:W-:Y:S02]  /*0560*/  IMAD.IADD R5, R25, 0x1, R10 ;  /* 0x0000000119057824 */ /* 0x000fe400078e020a */
[----:B0-----:R-:W-:-:S07]  /*0570*/  IMAD.WIDE R10, R10, 0x8, R2 ;  /* 0x000000080a0a7825 */ /* 0x001fce00078e0202 */
.L_x_22:
[----:B0-----:R-:W0:Y:S08]  /*0580*/  LDC.64 R2, c[0x0][0x390] ;  /* 0x0000e400ff027b82 */ /* 0x001e300000000a00 */
[----:B---3--:R-:W1:Y:S01]  /*0590*/  LDC.64 R12, c[0x0][0x380] ;  /* 0x0000e000ff0c7b82 */ /* 0x008e620000000a00 */
[----:B0-----:R-:W-:-:S04]  /*05a0*/  IMAD R3, R7, R3, R2 ;  /* 0x0000000307037224 */ /* 0x001fc800078e0202 */
[----:B-1----:R-:W-:-:S06]  /*05b0*/  IMAD.WIDE R12, R3, 0x8, R12 ;  /* 0x00000008030c7825 */ /* 0x002fcc00078e020c */
[----:B--2---:R-:W2:Y:S01]  /*05c0*/  LDG.E.64 R12, desc[UR4][R12.64] ;  /* 0x000000040c0c7981 */ /* 0x004ea2000c1e1b00 */
[----:B-----5:R-:W0:Y:S01]  /*05d0*/  MUFU.RCP64H R3, R23 ;  /* 0x0000001700037308 */ /* 0x020e220000001800 */
[----:B------:R-:W-:Y:S01]  /*05e0*/  IMAD.MOV.U32 R2, RZ, RZ, 0x1 ;  /* 0x00000001ff027424 */ /* 0x000fe200078e00ff */
[----:B------:R-:W-:-:S05]  /*05f0*/  ISETP.GE.AND P1, PT, R6, 0x1, PT ;  /* 0x000000010600780c */ /* 0x000fca0003f26270 */
[----:B0-----:R-:W-:-:S08]  /*0600*/  DFMA R8, -R22, R2, 1 ;  /* 0x3ff000001608742b */ /* 0x001fd00000000102 */
[----:B------:R-:W-:-:S08]  /*0610*/  DFMA R8, R8, R8, R8 ;  /* 0x000000080808722b */ /* 0x000fd00000000008 */
[----:B------:R-:W-:-:S08]  /*0620*/  DFMA R8, R2, R8, R2 ;  /* 0x000000080208722b */ /* 0x000fd00000000002 */
[----:B------:R-:W-:-:S08]  /*0630*/  DFMA R2, -R22, R8, 1 ;  /* 0x3ff000001602742b */ /* 0x000fd00000000108 */
[----:B------:R-:W-:-:S08]  /*0640*/  DFMA R2, R8, R2, R8 ;  /* 0x000000020802722b */ /* 0x000fd00000000008 */
[----:B--2---:R-:W-:Y:S01]  /*0650*/  DMUL R8, R12, R2 ;  /* 0x000000020c087228 */ /* 0x004fe20000000000 */
[----:B------:R-:W-:-:S07]  /*0660*/  FSETP.GEU.AND P2, PT, |R13|, 6.5827683646048100446e-37, PT ;  /* 0x036000000d00780b */ /* 0x000fce0003f4e200 */
[----:B------:R-:W-:-:S08]  /*0670*/  DFMA R14, -R22, R8, R12 ;  /* 0x00000008160e722b */ /* 0x000fd0000000010c */
[----:B------:R-:W-:-:S10]  /*0680*/  DFMA R2, R2, R14, R8 ;  /* 0x0000000e0202722b */ /* 0x000fd40000000008 */
[----:B------:R-:W-:-:S05]  /*0690*/  FFMA R0, RZ, R23, R3 ;  /* 0x00000017ff007223 */ /* 0x000fca0000000003 */
[----:B------:R-:W-:-:S13]  /*06a0*/  FSETP.GT.AND P0, PT, |R0|, 1.469367938527859385e-39, PT ;  /* 0x001000000000780b */ /* 0x000fda0003f04200 */
[----:B------:R-:W-:Y:S05]  /*06b0*/  @P0 BRA P2, `(.L_x_16) ;  /* 0x0000000000080947 */ /* 0x000fea0001000000 */
[----:B------:R-:W-:-:S07]  /*06c0*/  MOV R28, 0x6e0 ;  /* 0x000006e0001c7802 */ /* 0x000fce0000000f00 */
[----:B------:R-:W-:Y:S05]  /*06d0*/  CALL.REL.NOINC `($__internal_1_$__cuda_sm20_div_rn_f64_full) ;  /* 0x0000000000947944 */ /* 0x000fea0003c00000 */
.L_x_16:
[----:B------:R-:W-:Y:S06]  /*06e0*/  BAR.SYNC.DEFER_BLOCKING 0x0 ;  /* 0x0000000000007b1d */ /* 0x000fec0000010000 */
[----:B------:R-:W-:Y:S05]  /*06f0*/  @!P1 BRA `(.L_x_17) ;  /* 0x0000000000509947 */ /* 0x000fea0003800000 */
[----:B------:R-:W0:Y:S01]  /*0700*/  LDC R21, c[0x0][0x394] ;  /* 0x0000e500ff157b82 */ /* 0x000e220000000800 */
[----:B------:R-:W-:Y:S01]  /*0710*/  BSSY.RECONVERGENT B0, `(.L_x_17) ;  /* 0x0000012000007945 */ /* 0x000fe20003800200 */
[----:B------:R-:W-:Y:S01]  /*0720*/  IMAD.MOV.U32 R19, RZ, RZ, RZ ;  /* 0x000000ffff137224 */ /* 0x000fe200078e00ff */
[----:B------:R-:W1:Y:S05]  /*0730*/  LDCU UR6, c[0x0][0x390] ;  /* 0x00007200ff0677ac */ /* 0x000e6a0008000800 */
[----:B------:R-:W2:Y:S02]  /*0740*/  LDC.64 R8, c[0x0][0x380] ;  /* 0x0000e000ff087b82 */ /* 0x000ea40000000a00 */
.L_x_19:
[----:B------:R-:W-:-:S05]  /*0750*/  IMAD R0, R24, R19, R5 ;  /* 0x0000001318007224 */ /* 0x000fca00078e0205 */
[----:B0-----:R-:W-:-:S13]  /*0760*/  ISETP.GE.AND P0, PT, R0, R21, PT ;  /* 0x000000150000720c */ /* 0x001fda0003f06270 */
[----:B---3--:R-:W-:Y:S05]  /*0770*/  @P0 BRA `(.L_x_18) ;  /* 0x00000000002c0947 */ /* 0x008fea0003800000 */
[--C-:B-1----:R-:W-:Y:S02]  /*0780*/  IMAD R15, R21, UR6, R0.reuse ;  /* 0x00000006150f7c24 */ /* 0x102fe4000f8e0200 */
[----:B------:R-:W-:Y:S02]  /*0790*/  IMAD R13, R7, R21, R0 ;  /* 0x00000015070d7224 */ /* 0x000fe400078e0200 */
[----:B--2---:R-:W-:-:S04]  /*07a0*/  IMAD.WIDE R14, R15, 0x8, R8 ;  /* 0x000000080f0e7825 */ /* 0x004fc800078e0208 */
[----:B------:R-:W-:Y:S02]  /*07b0*/  IMAD.WIDE R12, R13, 0x8, R8 ;  /* 0x000000080d0c7825 */ /* 0x000fe400078e0208 */
[----:B------:R-:W2:Y:S04]  /*07c0*/  LDG.E.64 R14, desc[UR4][R14.64] ;  /* 0x000000040e0e7981 */ /* 0x000ea8000c1e1b00 */
[----:B------:R-:W2:Y:S01]  /*07d0*/  LDG.E.64 R16, desc[UR4][R12.64] ;  /* 0x000000040c107981 */ /* 0x000ea2000c1e1b00 */
[----:B------:R-:W-:-:S05]  /*07e0*/  VIADD R19, R19, 0x1 ;  /* 0x0000000113137836 */ /* 0x000fca0000000000 */
[----:B------:R-:W-:Y:S01]  /*07f0*/  ISETP.NE.AND P0, PT, R19, R6, PT ;  /* 0x000000061300720c */ /* 0x000fe20003f05270 */
[----:B--2---:R-:W-:-:S07]  /*0800*/  DFMA R16, R14, -R2, R16 ;  /* 0x800000020e10722b */ /* 0x004fce0000000010 */
[----:B------:R3:W-:Y:S05]  /*0810*/  STG.E.64 desc[UR4][R12.64], R16 ;  /* 0x000000100c007986 */ /* 0x0007ea000c101b04 */
[----:B------:R-:W-:Y:S05]  /*0820*/  @P0 BRA `(.L_x_19) ;  /* 0xfffffffc00c80947 */ /* 0x000fea000383ffff */
.L_x_18:
[----:B-1----:R-:W-:Y:S05]  /*0830*/  BSYNC.RECONVERGENT B0 ;  /* 0x0000000000007941 */ /* 0x002fea0003800200 */
.L_x_17:
[----:B------:R-:W-:Y:S01]  /*0840*/  ISETP.NE.AND P0, PT, R25, RZ, PT ;  /* 0x000000ff1900720c */ /* 0x000fe20003f05270 */
[----:B------:R-:W-:-:S12]  /*0850*/  BSSY.RECONVERGENT B0, `(.L_x_20) ;  /* 0x0000008000007945 */ /* 0x000fd80003800200 */
[----:B------:R-:W-:Y:S05]  /*0860*/  @P0 BRA `(.L_x_21) ;  /* 0x0000000000180947 */ /* 0x000fea0003800000 */
[----:B---3--:R-:W0:Y:S01]  /*0870*/  LDC.64 R12, c[0x0][0x388] ;  /* 0x0000e200ff0c7b82 */ /* 0x008e220000000a00 */
[----:B--2---:R-:W2:Y:S01]  /*0880*/  LDG.E.64 R8, desc[UR4][R10.64] ;  /* 0x000000040a087981 */ /* 0x004ea2000c1e1b00 */
[----:B0-----:R-:W-:-:S05]  /*0890*/  IMAD.WIDE R12, R7, 0x8, R12 ;  /* 0x00000008070c7825 */ /* 0x001fca00078e020c */
[----:B------:R-:W2:Y:S02]  /*08a0*/  LDG.E.64 R14, desc[UR4][R12.64] ;  /* 0x000000040c0e7981 */ /* 0x000ea4000c1e1b00 */
[----:B--2---:R-:W-:-:S07]  /*08b0*/  DFMA R8, R8, -R2, R14 ;  /* 0x800000020808722b */ /* 0x004fce000000000e */
[----:B------:R0:W-:Y:S04]  /*08c0*/  STG.E.64 desc[UR4][R12.64], R8 ;  /* 0x000000080c007986 */ /* 0x0001e8000c101b04 */
.L_x_21:
[----:B------:R-:W-:Y:S05]  /*08d0*/  BSYNC.RECONVERGENT B0 ;  /* 0x0000000000007941 */ /* 0x000fea0003800200 */
.L_x_20:
[----:B------:R-:W1:Y:S01]  /*08e0*/  LDCU UR6, c[0x0][0x394] ;  /* 0x00007280ff0677ac */ /* 0x000e620008000800 */
[----:B------:R-:W-:-:S04]  /*08f0*/  IADD3 R7, PT, PT, R26, R7, RZ ;  /* 0x000000071a077210 */ /* 0x000fc80007ffe0ff */
[----:B-1----:R-:W-:-:S13]  /*0900*/  ISETP.GE.AND P0, PT, R7, UR6, PT ;  /* 0x0000000607007c0c */ /* 0x002fda000bf06270 */
[----:B------:R-:W-:Y:S05]  /*0910*/  @!P0 BRA `(.L_x_22) ;  /* 0xfffffffc00188947 */ /* 0x000fea000383ffff */
[----:B------:R-:W-:Y:S05]  /*0920*/  EXIT ;  /* 0x000000000000794d */ /* 0x000fea0003800000 */
        .weak           $__internal_1_$__cuda_sm20_div_rn_f64_full
        .type           $__internal_1_$__cuda_sm20_div_rn_f64_full,@function
        .size           $__internal_1_$__cuda_sm20_div_rn_f64_full,(.L_x_30 - $__internal_1_$__cuda_sm20_div_rn_f64_full)
$__internal_1_$__cuda_sm20_div_rn_f64_full:
[C---:B------:R-:W-:Y:S01]  /*0930*/  FSETP.GEU.AND P0, PT, |R23|.reuse, 1.469367938527859385e-39, PT ;  /* 0x001000001700780b */ /* 0x040fe20003f0e200 */
[----:B------:R-:W-:Y:S01]  /*0940*/  IMAD.MOV.U32 R18, RZ, RZ, 0x1 ;  /* 0x00000001ff127424 */ /* 0x000fe200078e00ff */
[C---:B------:R-:W-:Y:S01]  /*0950*/  LOP3.LUT R8, R23.reuse, 0x800fffff, RZ, 0xc0, !PT ;  /* 0x800fffff17087812 */ /* 0x040fe200078ec0ff */
[----:B------:R-:W-:Y:S01]  /*0960*/  IMAD.MOV.U32 R14, RZ, RZ, R12 ;  /* 0x000000ffff0e7224 */ /* 0x000fe200078e000c */
[----:B------:R-:W-:Y:S02]  /*0970*/  LOP3.LUT R4, R23, 0x7ff00000, RZ, 0xc0, !PT ;  /* 0x7ff0000017047812 */ /* 0x000fe400078ec0ff */
[----:B------:R-:W-:Y:S01]  /*0980*/  LOP3.LUT R9, R8, 0x3ff00000, RZ, 0xfc, !PT ;  /* 0x3ff0000008097812 */ /* 0x000fe200078efcff */
[----:B------:R-:W-:-:S06]  /*0990*/  IMAD.MOV.U32 R8, RZ, RZ, R22 ;  /* 0x000000ffff087224 */ /* 0x000fcc00078e0016 */
[----:B------:R-:W-:-:S06]  /*09a0*/  @!P0 DMUL R8, R22, 8.98846567431157953865e+307 ;  /* 0x7fe0000016088828 */ /* 0x000fcc0000000000 */
[----:B------:R-:W0:Y:S02]  /*09b0*/  MUFU.RCP64H R19, R9 ;  /* 0x0000000900137308 */ /* 0x000e240000001800 */
[----:B0-----:R-:W-:-:S08]  /*09c0*/  DFMA R2, R18, -R8, 1 ;  /* 0x3ff000001202742b */ /* 0x001fd00000000808 */
[----:B------:R-:W-:-:S08]  /*09d0*/  DFMA R2, R2, R2, R2 ;  /* 0x000000020202722b */ /* 0x000fd00000000002 */
[----:B------:R-:W-:Y:S01]  /*09e0*/  DFMA R18, R18, R2, R18 ;  /* 0x000000021212722b */ /* 0x000fe20000000012 */
[----:B------:R-:W-:Y:S01]  /*09f0*/  LOP3.LUT R3, R13, 0x7ff00000, RZ, 0xc0, !PT ;  /* 0x7ff000000d037812 */ /* 0x000fe200078ec0ff */
[----:B------:R-:W-:-:S03]  /*0a00*/  IMAD.MOV.U32 R2, RZ, RZ, 0x1ca00000 ;  /* 0x1ca00000ff027424 */ /* 0x000fc600078e00ff */
[----:B------:R-:W-:Y:S01]  /*0a10*/  ISETP.GE.U32.AND P2, PT, R3, R4, PT ;  /* 0x000000040300720c */ /* 0x000fe20003f46070 */
[----:B------:R-:W-:Y:S02]  /*0a20*/  IMAD.MOV.U32 R0, RZ, RZ, R3 ;  /* 0x000000ffff007224 */ /* 0x000fe400078e0003 */
[----:B------:R-:W-:Y:S01]  /*0a30*/  DFMA R16, R18, -R8, 1 ;  /* 0x3ff000001210742b */ /* 0x000fe20000000808 */
[----:B------:R-:W-:Y:S02]  /*0a40*/  SEL R15, R2, 0x63400000, !P2 ;  /* 0x63400000020f7807 */ /* 0x000fe40005000000 */
[----:B------:R-:W-:Y:S02]  /*0a50*/  FSETP.GEU.AND P2, PT, |R13|, 1.469367938527859385e-39, PT ;  /* 0x001000000d00780b */ /* 0x000fe40003f4e200 */
[----:B------:R-:W-:-:S03]  /*0a60*/  LOP3.LUT R15, R15, 0x800fffff, R13, 0xf8, !PT ;  /* 0x800fffff0f0f7812 */ /* 0x000fc600078ef80d */
[----:B------:R-:W-:-:S08]  /*0a70*/  DFMA R16, R18, R16, R18 ;  /* 0x000000101210722b */ /* 0x000fd00000000012 */
[----:B------:R-:W-:Y:S05]  /*0a80*/  @P2 BRA `(.L_x_23) ;  /* 0x0000000000202947 */ /* 0x000fea0003800000 */
        /* <DEDUP_REMOVED lines=8> */
.L_x_23:
[----:B------:R-:W-:Y:S01]  /*0b10*/  DMUL R18, R16, R14 ;  /* 0x0000000e10127228 */ /* 0x000fe20000000000 */
[----:B------:R-:W-:-:S07]  /*0b20*/  @!P0 LOP3.LUT R4, R9, 0x7ff00000, RZ, 0xc0, !PT ;  /* 0x7ff0000009048812 */ /* 0x000fce00078ec0ff */
[----:B------:R-:W-:-:S08]  /*0b30*/  DFMA R20, R18, -R8, R14 ;  /* 0x800000081214722b */ /* 0x000fd0000000000e */
[----:B------:R-:W-:Y:S01]  /*0b40*/  DFMA R20, R16, R20, R18 ;  /* 0x000000141014722b */ /* 0x000fe20000000012 */
[----:B------:R-:W-:-:S05]  /*0b50*/  VIADD R16, R0, 0xffffffff ;  /* 0xffffffff00107836 */ /* 0x000fca0000000000 */
[----:B------:R-:W-:Y:S02]  /*0b60*/  ISETP.GT.U32.AND P0, PT, R16, 0x7feffffe, PT ;  /* 0x7feffffe1000780c */ /* 0x000fe40003f04070 */
[----:B------:R-:W-:-:S04]  /*0b70*/  IADD3 R16, PT, PT, R4, -0x1, RZ ;  /* 0xffffffff04107810 */ /* 0x000fc80007ffe0ff */
[----:B------:R-:W-:-:S13]  /*0b80*/  ISETP.GT.U32.OR P0, PT, R16, 0x7feffffe, P0 ;  /* 0x7feffffe1000780c */ /* 0x000fda0000704470 */
[----:B------:R-:W-:Y:S05]  /*0b90*/  @P0 BRA `(.L_x_24) ;  /* 0x00000000006c0947 */ /* 0x000fea0003800000 */
[----:B------:R-:W-:Y:S01]  /*0ba0*/  LOP3.LUT R4, R23, 0x7ff00000, RZ, 0xc0, !PT ;  /* 0x7ff0000017047812 */ /* 0x000fe200078ec0ff */
[----:B------:R-:W-:-:S03]  /*0bb0*/  IMAD.MOV.U32 R12, RZ, RZ, RZ ;  /* 0x000000ffff0c7224 */ /* 0x000fc600078e00ff */
[CC--:B------:R-:W-:Y:S02]  /*0bc0*/  VIADDMNMX R0, R3.reuse, -R4.reuse, 0xb9600000, !PT ;  /* 0xb960000003007446 */ /* 0x0c0fe40007800904 */
[----:B------:R-:W-:Y:S02]  /*0bd0*/  ISETP.GE.U32.AND P0, PT, R3, R4, PT ;  /* 0x000000040300720c */ /* 0x000fe40003f06070 */
[----:B------:R-:W-:Y:S02]  /*0be0*/  VIMNMX R0, PT, PT, R0, 0x46a00000, PT ;  /* 0x46a0000000007848 */ /* 0x000fe40003fe0100 */
[----:B------:R-:W-:-:S05]  /*0bf0*/  SEL R3, R2, 0x63400000, !P0 ;  /* 0x6340000002037807 */ /* 0x000fca0004000000 */
[----:B------:R-:W-:-:S04]  /*0c00*/  IMAD.IADD R0, R0, 0x1, -R3 ;  /* 0x0000000100007824 */ /* 0x000fc800078e0a03 */
        /* <DEDUP_REMOVED lines=12> */
[----:B------:R-:W-:-:S06]  /*0cd0*/  IMAD.MOV.U32 R8, RZ, RZ, RZ ;  /* 0x000000ffff087224 */ /* 0x000fcc00078e00ff */
[----:B------:R-:W-:-:S03]  /*0ce0*/  DFMA R8, R2, -R8, R20 ;  /* 0x800000080208722b */ /* 0x000fc60000000014 */
[----:B------:R-:W-:-:S03]  /*0cf0*/  LOP3.LUT R15, R13, R15, RZ, 0x3c, !PT ;  /* 0x0000000f0d0f7212 */ /* 0x000fc600078e3cff */
[----:B------:R-:W-:-:S04]  /*0d00*/  IADD3 R8, PT, PT, -R0, -0x43300000, RZ ;  /* 0xbcd0000000087810 */ /* 0x000fc80007ffe1ff */
[----:B------:R-:W-:-:S04]  /*0d10*/  FSETP.NEU.AND P0, PT, |R9|, R8, PT ;  /* 0x000000080900720b */ /* 0x000fc80003f0d200 */
[----:B------:R-:W-:Y:S02]  /*0d20*/  FSEL R2, R12, R2, !P0 ;  /* 0x000000020c027208 */ /* 0x000fe40004000000 */
[----:B------:R-:W-:Y:S01]  /*0d30*/  FSEL R3, R15, R3, !P0 ;  /* 0x000000030f037208 */ /* 0x000fe20004000000 */
[----:B------:R-:W-:Y:S06]  /*0d40*/  BRA `(.L_x_25) ;  /* 0x0000000000547947 */ /* 0x000fec0003800000 */
.L_x_24:
        /* <DEDUP_REMOVED lines=16> */
.L_x_27:
[----:B------:R-:W-:Y:S01]  /*0e50*/  LOP3.LUT R3, R23, 0x80000, RZ, 0xfc, !PT ;  /* 0x0008000017037812 */ /* 0x000fe200078efcff */
[----:B------:R-:W-:Y:S01]  /*0e60*/  IMAD.MOV.U32 R2, RZ, RZ, R22 ;  /* 0x000000ffff027224 */ /* 0x000fe200078e0016 */
[----:B------:R-:W-:Y:S06]  /*0e70*/  BRA `(.L_x_25) ;  /* 0x0000000000087947 */ /* 0x000fec0003800000 */
.L_x_26:
[----:B------:R-:W-:Y:S01]  /*0e80*/  LOP3.LUT R3, R13, 0x80000, RZ, 0xfc, !PT ;  /* 0x000800000d037812 */ /* 0x000fe200078efcff */
[----:B------:R-:W-:-:S07]  /*0e90*/  IMAD.MOV.U32 R2, RZ, RZ, R12 ;  /* 0x000000ffff027224 */ /* 0x000fce00078e000c */
.L_x_25:
[----:B------:R-:W-:-:S04]  /*0ea0*/  IMAD.MOV.U32 R29, RZ, RZ, 0x0 ;  /* 0x00000000ff1d7424 */ /* 0x000fc800078e00ff */
[----:B------:R-:W-:Y:S05]  /*0eb0*/  RET.REL.NODEC R28 `(_Z26kernel_GaussianEliminationPdS_ii) ;  /* 0xfffffff01c507950 */ /* 0x000fea0003c3ffff */
.L_x_28:
        /* <DEDUP_REMOVED lines=12> */
.L_x_30:


//--------------------- .nv.shared.reserved.0     --------------------------
	.section	.nv.shared.reserved.0,"aw",@nobits
	.weak		__nv_reservedSMEM_offset_0_alias
	.size		__nv_reservedSMEM_offset_0_alias, 0, 64
	.other		__nv_reservedSMEM_offset_0_alias,@"STO_CUDA_RESERVED_SHARED STV_DEFAULT"
__nv_reservedSMEM_offset_0_alias:
	.zero		0
	.zero		64


//--------------------- .nv.constant0._Z24kernel__BackSubstitutionPdS_S_i --------------------------
	.section	.nv.constant0._Z24kernel__BackSubstitutionPdS_S_i,"a",@progbits
	.sectionflags	@""
	.align	4
.nv.constant0._Z24kernel__BackSubstitutionPdS_S_i:
	.zero		924


//--------------------- .nv.constant0._Z26kernel_GaussianEliminationPdS_ii --------------------------
	.section	.nv.constant0._Z26kernel_GaussianEliminationPdS_ii,"a",@progbits
	.sectionflags	@""
	.align	4
.nv.constant0._Z26kernel_GaussianEliminationPdS_ii:
	.zero		920


//--------------------- SYMBOLS --------------------------

	.type		.nv.reservedSmem.offset0,@object
	.size		.nv.reservedSmem.offset0,0x4
